	.target	sm_80

	.elftype	@"ET_EXEC"


//--------------------- .note.nv.tkinfo           --------------------------
	.section	.note.nv.tkinfo,"",@"SHT_NOTE"
	.sectionflags	@"SHF_NOTE_NV_TKINFO"
	.tkinfo
        /*0018*/ 	.word	0x00000002
        /*0030*/ 	.string	""
        /*0030*/ 	.string	"ptxas"
        /*0030*/ 	.string	"Cuda compilation tools, release 13.0, V13.0.88"
        /*0030*/ 	.string	"Build cuda_13.0.r13.0/compiler.36424714_0"
        /*0030*/ 	.string	"-arch sm_80 -m 64 "



//--------------------- .note.nv.cuinfo           --------------------------
	.section	.note.nv.cuinfo,"",@"SHT_NOTE"
	.sectionflags	@"SHF_NOTE_NV_CUINFO"
        /*0018*/ 	.short	0x0002
        /*001a*/ 	.short	0x0050
        /*001c*/ 	.short	0x0082
	.zero		2


//--------------------- .nv.info                  --------------------------
	.section	.nv.info,"",@"SHT_CUDA_INFO"
	.align	4


	//----- nvinfo : EIATTR_REGCOUNT
	.align		4
        /*0000*/ 	.byte	0x04, 0x2f
        /*0002*/ 	.short	(.L_1 - .L_0)
	.align		4
.L_0:
        /*0004*/ 	.word	index@(_ZN17fastertransformer15shift_partitionIfEEvPT_PKS1_iiiiii)
        /*0008*/ 	.word	0x00000012


	//----- nvinfo : EIATTR_FRAME_SIZE
	.align		4
.L_1:
        /*000c*/ 	.byte	0x04, 0x11
        /*000e*/ 	.short	(.L_3 - .L_2)
	.align		4
.L_2:
        /*0010*/ 	.word	index@(_ZN17fastertransformer15shift_partitionIfEEvPT_PKS1_iiiiii)
        /*0014*/ 	.word	0x00000000


	//----- nvinfo : EIATTR_REGCOUNT
	.align		4
.L_3:
        /*0018*/ 	.byte	0x04, 0x2f
        /*001a*/ 	.short	(.L_5 - .L_4)
	.align		4
.L_4:
        /*001c*/ 	.word	index@(_ZN17fastertransformer18shift_partition_v2IfEEvPT_PKS1_iiiiii)
        /*0020*/ 	.word	0x0000001a


	//----- nvinfo : EIATTR_FRAME_SIZE
	.align		4
.L_5:
        /*0024*/ 	.byte	0x04, 0x11
        /*0026*/ 	.short	(.L_7 - .L_6)
	.align		4
.L_6:
        /*0028*/ 	.word	index@(_ZN17fastertransformer18shift_partition_v2IfEEvPT_PKS1_iiiiii)
        /*002c*/ 	.word	0x00000000


	//----- nvinfo : EIATTR_REGCOUNT
	.align		4
.L_7:
        /*0030*/ 	.byte	0x04, 0x2f
        /*0032*/ 	.short	(.L_9 - .L_8)
	.align		4
.L_8:
        /*0034*/ 	.word	index@(_ZN17fastertransformer21shift_partition_COL32INS_5half4EEEvPaPKT_iiiiPKfii)
        /*0038*/ 	.word	0x00000014


	//----- nvinfo : EIATTR_FRAME_SIZE
	.align		4
.L_9:
        /*003c*/ 	.byte	0x04, 0x11
        /*003e*/ 	.short	(.L_11 - .L_10)
	.align		4
.L_10:
        /*0040*/ 	.word	index@(_ZN17fastertransformer21shift_partition_COL32INS_5half4EEEvPaPKT_iiiiPKfii)
        /*0044*/ 	.word	0x00000000


	//----- nvinfo : EIATTR_REGCOUNT
	.align		4
.L_11:
        /*0048*/ 	.byte	0x04, 0x2f
        /*004a*/ 	.short	(.L_13 - .L_12)
	.align		4
.L_12:
        /*004c*/ 	.word	index@(_ZN17fastertransformer24shift_partition_v2_COL32I7__half2EEvPaPKT_iiiiPKfii)
        /*0050*/ 	.word	0x00000014


	//----- nvinfo : EIATTR_FRAME_SIZE
	.align		4
.L_13:
        /*0054*/ 	.byte	0x04, 0x11
        /*0056*/ 	.short	(.L_15 - .L_14)
	.align		4
.L_14:
        /*0058*/ 	.word	index@(_ZN17fastertransformer24shift_partition_v2_COL32I7__half2EEvPaPKT_iiiiPKfii)
        /*005c*/ 	.word	0x00000000


	//----- nvinfo : EIATTR_REGCOUNT
	.align		4
.L_15:
        /*0060*/ 	.byte	0x04, 0x2f
        /*0062*/ 	.short	(.L_17 - .L_16)
	.align		4
.L_16:
        /*0064*/ 	.word	index@(_ZN17fastertransformer18shift_partition_v2I7__half2EEvPT_PKS2_iiiiii)
        /*0068*/ 	.word	0x0000001a


	//----- nvinfo : EIATTR_FRAME_SIZE
	.align		4
.L_17:
        /*006c*/ 	.byte	0x04, 0x11
        /*006e*/ 	.short	(.L_19 - .L_18)
	.align		4
.L_18:
        /*0070*/ 	.word	index@(_ZN17fastertransformer18shift_partition_v2I7__half2EEvPT_PKS2_iiiiii)
        /*0074*/ 	.word	0x00000000


	//----- nvinfo : EIATTR_REGCOUNT
	.align		4
.L_19:
        /*0078*/ 	.byte	0x04, 0x2f
        /*007a*/ 	.short	(.L_21 - .L_20)
	.align		4
.L_20:
        /*007c*/ 	.word	index@(_ZN17fastertransformer15shift_partitionI7__half2EEvPT_PKS2_iiiiii)
        /*0080*/ 	.word	0x00000013


	//----- nvinfo : EIATTR_FRAME_SIZE
	.align		4
.L_21:
        /*0084*/ 	.byte	0x04, 0x11
        /*0086*/ 	.short	(.L_23 - .L_22)
	.align		4
.L_22:
        /*0088*/ 	.word	index@(_ZN17fastertransformer15shift_partitionI7__half2EEvPT_PKS2_iiiiii)
        /*008c*/ 	.word	0x00000000


	//----- nvinfo : EIATTR_REGCOUNT
	.align		4
.L_23:
        /*0090*/ 	.byte	0x04, 0x2f
        /*0092*/ 	.short	(.L_25 - .L_24)
	.align		4
.L_24:
        /*0094*/ 	.word	index@(_ZN17fastertransformer24shift_partition_v2_COL32IfEEvPaPKT_iiiiPKfii)
        /*0098*/ 	.word	0x0000001c


	//----- nvinfo : EIATTR_FRAME_SIZE
	.align		4
.L_25:
        /*009c*/ 	.byte	0x04, 0x11
        /*009e*/ 	.short	(.L_27 - .L_26)
	.align		4
.L_26:
        /*00a0*/ 	.word	index@(_ZN17fastertransformer24shift_partition_v2_COL32IfEEvPaPKT_iiiiPKfii)
        /*00a4*/ 	.word	0x00000000


	//----- nvinfo : EIATTR_REGCOUNT
	.align		4
.L_27:
        /*00a8*/ 	.byte	0x04, 0x2f
        /*00aa*/ 	.short	(.L_29 - .L_28)
	.align		4
.L_28:
        /*00ac*/ 	.word	index@(_ZN17fastertransformer21shift_partition_COL32IfEEvPaPKT_iiiiPKfii)
        /*00b0*/ 	.word	0x00000013


	//----- nvinfo : EIATTR_FRAME_SIZE
	.align		4
.L_29:
        /*00b4*/ 	.byte	0x04, 0x11
        /*00b6*/ 	.short	(.L_31 - .L_30)
	.align		4
.L_30:
        /*00b8*/ 	.word	index@(_ZN17fastertransformer21shift_partition_COL32IfEEvPaPKT_iiiiPKfii)
        /*00bc*/ 	.word	0x00000000


	//----- nvinfo : EIATTR_MIN_STACK_SIZE
	.align		4
.L_31:
        /*00c0*/ 	.byte	0x04, 0x12
        /*00c2*/ 	.short	(.L_33 - .L_32)
	.align		4
.L_32:
        /*00c4*/ 	.word	index@(_ZN17fastertransformer21shift_partition_COL32IfEEvPaPKT_iiiiPKfii)
        /*00c8*/ 	.word	0x00000000


	//----- nvinfo : EIATTR_MIN_STACK_SIZE
	.align		4
.L_33:
        /*00cc*/ 	.byte	0x04, 0x12
        /*00ce*/ 	.short	(.L_35 - .L_34)
	.align		4
.L_34:
        /*00d0*/ 	.word	index@(_ZN17fastertransformer24shift_partition_v2_COL32IfEEvPaPKT_iiiiPKfii)
        /*00d4*/ 	.word	0x00000000


	//----- nvinfo : EIATTR_MIN_STACK_SIZE
	.align		4
.L_35:
        /*00d8*/ 	.byte	0x04, 0x12
        /*00da*/ 	.short	(.L_37 - .L_36)
	.align		4
.L_36:
        /*00dc*/ 	.word	index@(_ZN17fastertransformer15shift_partitionI7__half2EEvPT_PKS2_iiiiii)
        /*00e0*/ 	.word	0x00000000


	//----- nvinfo : EIATTR_MIN_STACK_SIZE
	.align		4
.L_37:
        /*00e4*/ 	.byte	0x04, 0x12
        /*00e6*/ 	.short	(.L_39 - .L_38)
	.align		4
.L_38:
        /*00e8*/ 	.word	index@(_ZN17fastertransformer18shift_partition_v2I7__half2EEvPT_PKS2_iiiiii)
        /*00ec*/ 	.word	0x00000000


	//----- nvinfo : EIATTR_MIN_STACK_SIZE
	.align		4
.L_39:
        /*00f0*/ 	.byte	0x04, 0x12
        /*00f2*/ 	.short	(.L_41 - .L_40)
	.align		4
.L_40:
        /*00f4*/ 	.word	index@(_ZN17fastertransformer24shift_partition_v2_COL32I7__half2EEvPaPKT_iiiiPKfii)
        /*00f8*/ 	.word	0x00000000


	//----- nvinfo : EIATTR_MIN_STACK_SIZE
	.align		4
.L_41:
        /*00fc*/ 	.byte	0x04, 0x12
        /*00fe*/ 	.short	(.L_43 - .L_42)
	.align		4
.L_42:
        /*0100*/ 	.word	index@(_ZN17fastertransformer21shift_partition_COL32INS_5half4EEEvPaPKT_iiiiPKfii)
        /*0104*/ 	.word	0x00000000


	//----- nvinfo : EIATTR_MIN_STACK_SIZE
	.align		4
.L_43:
        /*0108*/ 	.byte	0x04, 0x12
        /*010a*/ 	.short	(.L_45 - .L_44)
	.align		4
.L_44:
        /*010c*/ 	.word	index@(_ZN17fastertransformer18shift_partition_v2IfEEvPT_PKS1_iiiiii)
        /*0110*/ 	.word	0x00000000


	//----- nvinfo : EIATTR_MIN_STACK_SIZE
	.align		4
.L_45:
        /*0114*/ 	.byte	0x04, 0x12
        /*0116*/ 	.short	(.L_47 - .L_46)
	.align		4
.L_46:
        /*0118*/ 	.word	index@(_ZN17fastertransformer15shift_partitionIfEEvPT_PKS1_iiiiii)
        /*011c*/ 	.word	0x00000000
.L_47:


//--------------------- .nv.info._ZN17fastertransformer21shift_partition_COL32IfEEvPaPKT_iiiiPKfii --------------------------
	.section	.nv.info._ZN17fastertransformer21shift_partition_COL32IfEEvPaPKT_iiiiPKfii,"",@"SHT_CUDA_INFO"
	.sectionflags	@""
	.align	4


	//----- nvinfo : EIATTR_CUDA_API_VERSION
	.align		4
        /*0000*/ 	.byte	0x04, 0x37
        /*0002*/ 	.short	(.L_49 - .L_48)
.L_48:
        /*0004*/ 	.word	0x00000082


	//----- nvinfo : EIATTR_SW2861232_WAR
	.align		4
.L_49:
        /*0008*/ 	.byte	0x01, 0x35
	.zero		2


	//----- nvinfo : EIATTR_PARAM_CBANK
	.align		4
        /*000c*/ 	.byte	0x04, 0x0a
        /*000e*/ 	.short	(.L_51 - .L_50)
	.align		4
.L_50:
        /*0010*/ 	.word	index@(.nv.constant0._ZN17fastertransformer21shift_partition_COL32IfEEvPaPKT_iiiiPKfii)
        /*0014*/ 	.short	0x0160
        /*0016*/ 	.short	0x0030


	//----- nvinfo : EIATTR_CBANK_PARAM_SIZE
	.align		4
.L_51:
        /*0018*/ 	.byte	0x03, 0x19
        /*001a*/ 	.short	0x0030


	//----- nvinfo : EIATTR_KPARAM_INFO
	.align		4
        /*001c*/ 	.byte	0x04, 0x17
        /*001e*/ 	.short	(.L_53 - .L_52)
.L_52:
        /*0020*/ 	.word	0x00000000
        /*0024*/ 	.short	0x0008
        /*0026*/ 	.short	0x002c
        /*0028*/ 	.byte	0x00, 0xf0, 0x11, 0x00


	//----- nvinfo : EIATTR_KPARAM_INFO
	.align		4
.L_53:
        /*002c*/ 	.byte	0x04, 0x17
        /*002e*/ 	.short	(.L_55 - .L_54)
.L_54:
        /*0030*/ 	.word	0x00000000
        /*0034*/ 	.short	0x0007
        /*0036*/ 	.short	0x0028
        /*0038*/ 	.byte	0x00, 0xf0, 0x11, 0x00


	//----- nvinfo : EIATTR_KPARAM_INFO
	.align		4
.L_55:
        /*003c*/ 	.byte	0x04, 0x17
        /*003e*/ 	.short	(.L_57 - .L_56)
.L_56:
        /*0040*/ 	.word	0x00000000
        /*0044*/ 	.short	0x0006
        /*0046*/ 	.short	0x0020
        /*0048*/ 	.byte	0x00, 0xf0, 0x21, 0x00


	//----- nvinfo : EIATTR_KPARAM_INFO
	.align		4
.L_57:
        /*004c*/ 	.byte	0x04, 0x17
        /*004e*/ 	.short	(.L_59 - .L_58)
.L_58:
        /*0050*/ 	.word	0x00000000
        /*0054*/ 	.short	0x0005
        /*0056*/ 	.short	0x001c
        /*0058*/ 	.byte	0x00, 0xf0, 0x11, 0x00


	//----- nvinfo : EIATTR_KPARAM_INFO
	.align		4
.L_59:
        /*005c*/ 	.byte	0x04, 0x17
        /*005e*/ 	.short	(.L_61 - .L_60)
.L_60:
        /*0060*/ 	.word	0x00000000
        /*0064*/ 	.short	0x0004
        /*0066*/ 	.short	0x0018
        /*0068*/ 	.byte	0x00, 0xf0, 0x11, 0x00


	//----- nvinfo : EIATTR_KPARAM_INFO
	.align		4
.L_61:
        /*006c*/ 	.byte	0x04, 0x17
        /*006e*/ 	.short	(.L_63 - .L_62)
.L_62:
        /*0070*/ 	.word	0x00000000
        /*0074*/ 	.short	0x0003
        /*0076*/ 	.short	0x0014
        /*0078*/ 	.byte	0x00, 0xf0, 0x11, 0x00


	//----- nvinfo : EIATTR_KPARAM_INFO
	.align		4
.L_63:
        /*007c*/ 	.byte	0x04, 0x17
        /*007e*/ 	.short	(.L_65 - .L_64)
.L_64:
        /*0080*/ 	.word	0x00000000
        /*0084*/ 	.short	0x0002
        /*0086*/ 	.short	0x0010
        /*0088*/ 	.byte	0x00, 0xf0, 0x11, 0x00


	//----- nvinfo : EIATTR_KPARAM_INFO
	.align		4
.L_65:
        /*008c*/ 	.byte	0x04, 0x17
        /*008e*/ 	.short	(.L_67 - .L_66)
.L_66:
        /*0090*/ 	.word	0x00000000
        /*0094*/ 	.short	0x0001
        /*0096*/ 	.short	0x0008
        /*0098*/ 	.byte	0x00, 0xf0, 0x21, 0x00


	//----- nvinfo : EIATTR_KPARAM_INFO
	.align		4
.L_67:
        /*009c*/ 	.byte	0x04, 0x17
        /*009e*/ 	.short	(.L_69 - .L_68)
.L_68:
        /*00a0*/ 	.word	0x00000000
        /*00a4*/ 	.short	0x0000
        /*00a6*/ 	.short	0x0000
        /*00a8*/ 	.byte	0x00, 0xf0, 0x21, 0x00


	//----- nvinfo : EIATTR_MAXREG_COUNT
	.align		4
.L_69:
        /*00ac*/ 	.byte	0x03, 0x1b
        /*00ae*/ 	.short	0x00ff


	//----- nvinfo : EIATTR_MERCURY_ISA_VERSION
	.align		4
        /*00b0*/ 	.byte	0x03, 0x5f
        /*00b2*/ 	.short	0x0000


	//----- nvinfo : EIATTR_EXIT_INSTR_OFFSETS
	.align		4
        /*00b4*/ 	.byte	0x04, 0x1c
        /*00b6*/ 	.short	(.L_71 - .L_70)


	//   ....[0]....
.L_70:
        /*00b8*/ 	.word	0x00000340


	//   ....[1]....
        /*00bc*/ 	.word	0x00000850


	//----- nvinfo : EIATTR_CTAIDZ_USED
	.align		4
.L_71:
        /*00c0*/ 	.byte	0x01, 0x04
	.zero		2


//--------------------- .nv.info._ZN17fastertransformer24shift_partition_v2_COL32IfEEvPaPKT_iiiiPKfii --------------------------
	.section	.nv.info._ZN17fastertransformer24shift_partition_v2_COL32IfEEvPaPKT_iiiiPKfii,"",@"SHT_CUDA_INFO"
	.sectionflags	@""
	.align	4


	//----- nvinfo : EIATTR_CUDA_API_VERSION
	.align		4
        /*0000*/ 	.byte	0x04, 0x37
        /*0002*/ 	.short	(.L_73 - .L_72)
.L_72:
        /*0004*/ 	.word	0x00000082


	//----- nvinfo : EIATTR_SW2861232_WAR
	.align		4
.L_73:
        /*0008*/ 	.byte	0x01, 0x35
	.zero		2


	//----- nvinfo : EIATTR_PARAM_CBANK
	.align		4
        /*000c*/ 	.byte	0x04, 0x0a
        /*000e*/ 	.short	(.L_75 - .L_74)
	.align		4
.L_74:
        /*0010*/ 	.word	index@(.nv.constant0._ZN17fastertransformer24shift_partition_v2_COL32IfEEvPaPKT_iiiiPKfii)
        /*0014*/ 	.short	0x0160
        /*0016*/ 	.short	0x0030


	//----- nvinfo : EIATTR_CBANK_PARAM_SIZE
	.align		4
.L_75:
        /*0018*/ 	.byte	0x03, 0x19
        /*001a*/ 	.short	0x0030


	//----- nvinfo : EIATTR_KPARAM_INFO
	.align		4
        /*001c*/ 	.byte	0x04, 0x17
        /*001e*/ 	.short	(.L_77 - .L_76)
.L_76:
        /*0020*/ 	.word	0x00000000
        /*0024*/ 	.short	0x0008
        /*0026*/ 	.short	0x002c
        /*0028*/ 	.byte	0x00, 0xf0, 0x11, 0x00


	//----- nvinfo : EIATTR_KPARAM_INFO
	.align		4
.L_77:
        /*002c*/ 	.byte	0x04, 0x17
        /*002e*/ 	.short	(.L_79 - .L_78)
.L_78:
        /*0030*/ 	.word	0x00000000
        /*0034*/ 	.short	0x0007
        /*0036*/ 	.short	0x0028
        /*0038*/ 	.byte	0x00, 0xf0, 0x11, 0x00


	//----- nvinfo : EIATTR_KPARAM_INFO
	.align		4
.L_79:
        /*003c*/ 	.byte	0x04, 0x17
        /*003e*/ 	.short	(.L_81 - .L_80)
.L_80:
        /*0040*/ 	.word	0x00000000
        /*0044*/ 	.short	0x0006
        /*0046*/ 	.short	0x0020
        /*0048*/ 	.byte	0x00, 0xf0, 0x21, 0x00


	//----- nvinfo : EIATTR_KPARAM_INFO
	.align		4
.L_81:
        /*004c*/ 	.byte	0x04, 0x17
        /*004e*/ 	.short	(.L_83 - .L_82)
.L_82:
        /*0050*/ 	.word	0x00000000
        /*0054*/ 	.short	0x0005
        /*0056*/ 	.short	0x001c
        /*0058*/ 	.byte	0x00, 0xf0, 0x11, 0x00


	//----- nvinfo : EIATTR_KPARAM_INFO
	.align		4
.L_83:
        /*005c*/ 	.byte	0x04, 0x17
        /*005e*/ 	.short	(.L_85 - .L_84)
.L_84:
        /*0060*/ 	.word	0x00000000
        /*0064*/ 	.short	0x0004
        /*0066*/ 	.short	0x0018
        /*0068*/ 	.byte	0x00, 0xf0, 0x11, 0x00


	//----- nvinfo : EIATTR_KPARAM_INFO
	.align		4
.L_85:
        /*006c*/ 	.byte	0x04, 0x17
        /*006e*/ 	.short	(.L_87 - .L_86)
.L_86:
        /*0070*/ 	.word	0x00000000
        /*0074*/ 	.short	0x0003
        /*0076*/ 	.short	0x0014
        /*0078*/ 	.byte	0x00, 0xf0, 0x11, 0x00


	//----- nvinfo : EIATTR_KPARAM_INFO
	.align		4
.L_87:
        /*007c*/ 	.byte	0x04, 0x17
        /*007e*/ 	.short	(.L_89 - .L_88)
.L_88:
        /*0080*/ 	.word	0x00000000
        /*0084*/ 	.short	0x0002
        /*0086*/ 	.short	0x0010
        /*0088*/ 	.byte	0x00, 0xf0, 0x11, 0x00


	//----- nvinfo : EIATTR_KPARAM_INFO
	.align		4
.L_89:
        /*008c*/ 	.byte	0x04, 0x17
        /*008e*/ 	.short	(.L_91 - .L_90)
.L_90:
        /*0090*/ 	.word	0x00000000
        /*0094*/ 	.short	0x0001
        /*0096*/ 	.short	0x0008
        /*0098*/ 	.byte	0x00, 0xf0, 0x21, 0x00


	//----- nvinfo : EIATTR_KPARAM_INFO
	.align		4
.L_91:
        /*009c*/ 	.byte	0x04, 0x17
        /*009e*/ 	.short	(.L_93 - .L_92)
.L_92:
        /*00a0*/ 	.word	0x00000000
        /*00a4*/ 	.short	0x0000
        /*00a6*/ 	.short	0x0000
        /*00a8*/ 	.byte	0x00, 0xf0, 0x21, 0x00


	//----- nvinfo : EIATTR_MAXREG_COUNT
	.align		4
.L_93:
        /*00ac*/ 	.byte	0x03, 0x1b
        /*00ae*/ 	.short	0x00ff


	//----- nvinfo : EIATTR_MERCURY_ISA_VERSION
	.align		4
        /*00b0*/ 	.byte	0x03, 0x5f
        /*00b2*/ 	.short	0x0000


	//----- nvinfo : EIATTR_EXIT_INSTR_OFFSETS
	.align		4
        /*00b4*/ 	.byte	0x04, 0x1c
        /*00b6*/ 	.short	(.L_95 - .L_94)


	//   ....[0]....
.L_94:
        /*00b8*/ 	.word	0x00000a70


	//   ....[1]....
        /*00bc*/ 	.word	0x00000b60


	//----- nvinfo : EIATTR_CTAIDZ_USED
	.align		4
.L_95:
        /*00c0*/ 	.byte	0x01, 0x04
	.zero		2


//--------------------- .nv.info._ZN17fastertransformer15shift_partitionI7__half2EEvPT_PKS2_iiiiii --------------------------
	.section	.nv.info._ZN17fastertransformer15shift_partitionI7__half2EEvPT_PKS2_iiiiii,"",@"SHT_CUDA_INFO"
	.sectionflags	@""
	.align	4


	//----- nvinfo : EIATTR_CUDA_API_VERSION
	.align		4
        /*0000*/ 	.byte	0x04, 0x37
        /*0002*/ 	.short	(.L_97 - .L_96)
.L_96:
        /*0004*/ 	.word	0x00000082


	//----- nvinfo : EIATTR_SW2861232_WAR
	.align		4
.L_97:
        /*0008*/ 	.byte	0x01, 0x35
	.zero		2


	//----- nvinfo : EIATTR_PARAM_CBANK
	.align		4
        /*000c*/ 	.byte	0x04, 0x0a
        /*000e*/ 	.short	(.L_99 - .L_98)
	.align		4
.L_98:
        /*0010*/ 	.word	index@(.nv.constant0._ZN17fastertransformer15shift_partitionI7__half2EEvPT_PKS2_iiiiii)
        /*0014*/ 	.short	0x0160
        /*0016*/ 	.short	0x0028


	//----- nvinfo : EIATTR_CBANK_PARAM_SIZE
	.align		4
.L_99:
        /*0018*/ 	.byte	0x03, 0x19
        /*001a*/ 	.short	0x0028


	//----- nvinfo : EIATTR_KPARAM_INFO
	.align		4
        /*001c*/ 	.byte	0x04, 0x17
        /*001e*/ 	.short	(.L_101 - .L_100)
.L_100:
        /*0020*/ 	.word	0x00000000
        /*0024*/ 	.short	0x0007
        /*0026*/ 	.short	0x0024
        /*0028*/ 	.byte	0x00, 0xf0, 0x11, 0x00


	//----- nvinfo : EIATTR_KPARAM_INFO
	.align		4
.L_101:
        /*002c*/ 	.byte	0x04, 0x17
        /*002e*/ 	.short	(.L_103 - .L_102)
.L_102:
        /*0030*/ 	.word	0x00000000
        /*0034*/ 	.short	0x0006
        /*0036*/ 	.short	0x0020
        /*0038*/ 	.byte	0x00, 0xf0, 0x11, 0x00


	//----- nvinfo : EIATTR_KPARAM_INFO
	.align		4
.L_103:
        /*003c*/ 	.byte	0x04, 0x17
        /*003e*/ 	.short	(.L_105 - .L_104)
.L_104:
        /*0040*/ 	.word	0x00000000
        /*0044*/ 	.short	0x0005
        /*0046*/ 	.short	0x001c
        /*0048*/ 	.byte	0x00, 0xf0, 0x11, 0x00


	//----- nvinfo : EIATTR_KPARAM_INFO
	.align		4
.L_105:
        /*004c*/ 	.byte	0x04, 0x17
        /*004e*/ 	.short	(.L_107 - .L_106)
.L_106:
        /*0050*/ 	.word	0x00000000
        /*0054*/ 	.short	0x0004
        /*0056*/ 	.short	0x0018
        /*0058*/ 	.byte	0x00, 0xf0, 0x11, 0x00


	//----- nvinfo : EIATTR_KPARAM_INFO
	.align		4
.L_107:
        /*005c*/ 	.byte	0x04, 0x17
        /*005e*/ 	.short	(.L_109 - .L_108)
.L_108:
        /*0060*/ 	.word	0x00000000
        /*0064*/ 	.short	0x0003
        /*0066*/ 	.short	0x0014
        /*0068*/ 	.byte	0x00, 0xf0, 0x11, 0x00


	//----- nvinfo : EIATTR_KPARAM_INFO
	.align		4
.L_109:
        /*006c*/ 	.byte	0x04, 0x17
        /*006e*/ 	.short	(.L_111 - .L_110)
.L_110:
        /*0070*/ 	.word	0x00000000
        /*0074*/ 	.short	0x0002
        /*0076*/ 	.short	0x0010
        /*0078*/ 	.byte	0x00, 0xf0, 0x11, 0x00


	//----- nvinfo : EIATTR_KPARAM_INFO
	.align		4
.L_111:
        /*007c*/ 	.byte	0x04, 0x17
        /*007e*/ 	.short	(.L_113 - .L_112)
.L_112:
        /*0080*/ 	.word	0x00000000
        /*0084*/ 	.short	0x0001
        /*0086*/ 	.short	0x0008
        /*0088*/ 	.byte	0x00, 0xf0, 0x21, 0x00


	//----- nvinfo : EIATTR_KPARAM_INFO
	.align		4
.L_113:
        /*008c*/ 	.byte	0x04, 0x17
        /*008e*/ 	.short	(.L_115 - .L_114)
.L_114:
        /*0090*/ 	.word	0x00000000
        /*0094*/ 	.short	0x0000
        /*0096*/ 	.short	0x0000
        /*0098*/ 	.byte	0x00, 0xf0, 0x21, 0x00


	//----- nvinfo : EIATTR_MAXREG_COUNT
	.align		4
.L_115:
        /*009c*/ 	.byte	0x03, 0x1b
        /*009e*/ 	.short	0x00ff


	//----- nvinfo : EIATTR_MERCURY_ISA_VERSION
	.align		4
        /*00a0*/ 	.byte	0x03, 0x5f
        /*00a2*/ 	.short	0x0000


	//----- nvinfo : EIATTR_EXIT_INSTR_OFFSETS
	.align		4
        /*00a4*/ 	.byte	0x04, 0x1c
        /*00a6*/ 	.short	(.L_117 - .L_116)


	//   ....[0]....
.L_116:
        /*00a8*/ 	.word	0x00000330


	//   ....[1]....
        /*00ac*/ 	.word	0x00000770


	//----- nvinfo : EIATTR_CTAIDZ_USED
	.align		4
.L_117:
        /*00b0*/ 	.byte	0x01, 0x04
	.zero		2


//--------------------- .nv.info._ZN17fastertransformer18shift_partition_v2I7__half2EEvPT_PKS2_iiiiii --------------------------
	.section	.nv.info._ZN17fastertransformer18shift_partition_v2I7__half2EEvPT_PKS2_iiiiii,"",@"SHT_CUDA_INFO"
	.sectionflags	@""
	.align	4


	//----- nvinfo : EIATTR_CUDA_API_VERSION
	.align		4
        /*0000*/ 	.byte	0x04, 0x37
        /*0002*/ 	.short	(.L_119 - .L_118)
.L_118:
        /*0004*/ 	.word	0x00000082


	//----- nvinfo : EIATTR_SW2861232_WAR
	.align		4
.L_119:
        /*0008*/ 	.byte	0x01, 0x35
	.zero		2


	//----- nvinfo : EIATTR_PARAM_CBANK
	.align		4
        /*000c*/ 	.byte	0x04, 0x0a
        /*000e*/ 	.short	(.L_121 - .L_120)
	.align		4
.L_120:
        /*0010*/ 	.word	index@(.nv.constant0._ZN17fastertransformer18shift_partition_v2I7__half2EEvPT_PKS2_iiiiii)
        /*0014*/ 	.short	0x0160
        /*0016*/ 	.short	0x0028


	//----- nvinfo : EIATTR_CBANK_PARAM_SIZE
	.align		4
.L_121:
        /*0018*/ 	.byte	0x03, 0x19
        /*001a*/ 	.short	0x0028


	//----- nvinfo : EIATTR_KPARAM_INFO
	.align		4
        /*001c*/ 	.byte	0x04, 0x17
        /*001e*/ 	.short	(.L_123 - .L_122)
.L_122:
        /*0020*/ 	.word	0x00000000
        /*0024*/ 	.short	0x0007
        /*0026*/ 	.short	0x0024
        /*0028*/ 	.byte	0x00, 0xf0, 0x11, 0x00


	//----- nvinfo : EIATTR_KPARAM_INFO
	.align		4
.L_123:
        /*002c*/ 	.byte	0x04, 0x17
        /*002e*/ 	.short	(.L_125 - .L_124)
.L_124:
        /*0030*/ 	.word	0x00000000
        /*0034*/ 	.short	0x0006
        /*0036*/ 	.short	0x0020
        /*0038*/ 	.byte	0x00, 0xf0, 0x11, 0x00


	//----- nvinfo : EIATTR_KPARAM_INFO
	.align		4
.L_125:
        /*003c*/ 	.byte	0x04, 0x17
        /*003e*/ 	.short	(.L_127 - .L_126)
.L_126:
        /*0040*/ 	.word	0x00000000
        /*0044*/ 	.short	0x0005
        /*0046*/ 	.short	0x001c
        /*0048*/ 	.byte	0x00, 0xf0, 0x11, 0x00


	//----- nvinfo : EIATTR_KPARAM_INFO
	.align		4
.L_127:
        /*004c*/ 	.byte	0x04, 0x17
        /*004e*/ 	.short	(.L_129 - .L_128)
.L_128:
        /*0050*/ 	.word	0x00000000
        /*0054*/ 	.short	0x0004
        /*0056*/ 	.short	0x0018
        /*0058*/ 	.byte	0x00, 0xf0, 0x11, 0x00


	//----- nvinfo : EIATTR_KPARAM_INFO
	.align		4
.L_129:
        /*005c*/ 	.byte	0x04, 0x17
        /*005e*/ 	.short	(.L_131 - .L_130)
.L_130:
        /*0060*/ 	.word	0x00000000
        /*0064*/ 	.short	0x0003
        /*0066*/ 	.short	0x0014
        /*0068*/ 	.byte	0x00, 0xf0, 0x11, 0x00


	//----- nvinfo : EIATTR_KPARAM_INFO
	.align		4
.L_131:
        /*006c*/ 	.byte	0x04, 0x17
        /*006e*/ 	.short	(.L_133 - .L_132)
.L_132:
        /*0070*/ 	.word	0x00000000
        /*0074*/ 	.short	0x0002
        /*0076*/ 	.short	0x0010
        /*0078*/ 	.byte	0x00, 0xf0, 0x11, 0x00


	//----- nvinfo : EIATTR_KPARAM_INFO
	.align		4
.L_133:
        /*007c*/ 	.byte	0x04, 0x17
        /*007e*/ 	.short	(.L_135 - .L_134)
.L_134:
        /*0080*/ 	.word	0x00000000
        /*0084*/ 	.short	0x0001
        /*0086*/ 	.short	0x0008
        /*0088*/ 	.byte	0x00, 0xf0, 0x21, 0x00


	//----- nvinfo : EIATTR_KPARAM_INFO
	.align		4
.L_135:
        /*008c*/ 	.byte	0x04, 0x17
        /*008e*/ 	.short	(.L_137 - .L_136)
.L_136:
        /*0090*/ 	.word	0x00000000
        /*0094*/ 	.short	0x0000
        /*0096*/ 	.short	0x0000
        /*0098*/ 	.byte	0x00, 0xf0, 0x21, 0x00


	//----- nvinfo : EIATTR_MAXREG_COUNT
	.align		4
.L_137:
        /*009c*/ 	.byte	0x03, 0x1b
        /*009e*/ 	.short	0x00ff


	//----- nvinfo : EIATTR_MERCURY_ISA_VERSION
	.align		4
        /*00a0*/ 	.byte	0x03, 0x5f
        /*00a2*/ 	.short	0x0000


	//----- nvinfo : EIATTR_EXIT_INSTR_OFFSETS
	.align		4
        /*00a4*/ 	.byte	0x04, 0x1c
        /*00a6*/ 	.short	(.L_139 - .L_138)


	//   ....[0]....
.L_138:
        /*00a8*/ 	.word	0x00000920


	//   ....[1]....
        /*00ac*/ 	.word	0x000009c0


	//----- nvinfo : EIATTR_CTAIDZ_USED
	.align		4
.L_139:
        /*00b0*/ 	.byte	0x01, 0x04
	.zero		2


//--------------------- .nv.info._ZN17fastertransformer24shift_partition_v2_COL32I7__half2EEvPaPKT_iiiiPKfii --------------------------
	.section	.nv.info._ZN17fastertransformer24shift_partition_v2_COL32I7__half2EEvPaPKT_iiiiPKfii,"",@"SHT_CUDA_INFO"
	.sectionflags	@""
	.align	4


	//----- nvinfo : EIATTR_CUDA_API_VERSION
	.align		4
        /*0000*/ 	.byte	0x04, 0x37
        /*0002*/ 	.short	(.L_141 - .L_140)
.L_140:
        /*0004*/ 	.word	0x00000082


	//----- nvinfo : EIATTR_SW2861232_WAR
	.align		4
.L_141:
        /*0008*/ 	.byte	0x01, 0x35
	.zero		2


	//----- nvinfo : EIATTR_PARAM_CBANK
	.align		4
        /*000c*/ 	.byte	0x04, 0x0a
        /*000e*/ 	.short	(.L_143 - .L_142)
	.align		4
.L_142:
        /*0010*/ 	.word	index@(.nv.constant0._ZN17fastertransformer24shift_partition_v2_COL32I7__half2EEvPaPKT_iiiiPKfii)
        /*0014*/ 	.short	0x0160
        /*0016*/ 	.short	0x0030


	//----- nvinfo : EIATTR_CBANK_PARAM_SIZE
	.align		4
.L_143:
        /*0018*/ 	.byte	0x03, 0x19
        /*001a*/ 	.short	0x0030


	//----- nvinfo : EIATTR_KPARAM_INFO
	.align		4
        /*001c*/ 	.byte	0x04, 0x17
        /*001e*/ 	.short	(.L_145 - .L_144)
.L_144:
        /*0020*/ 	.word	0x00000000
        /*0024*/ 	.short	0x0008
        /*0026*/ 	.short	0x002c
        /*0028*/ 	.byte	0x00, 0xf0, 0x11, 0x00


	//----- nvinfo : EIATTR_KPARAM_INFO
	.align		4
.L_145:
        /*002c*/ 	.byte	0x04, 0x17
        /*002e*/ 	.short	(.L_147 - .L_146)
.L_146:
        /*0030*/ 	.word	0x00000000
        /*0034*/ 	.short	0x0007
        /*0036*/ 	.short	0x0028
        /*0038*/ 	.byte	0x00, 0xf0, 0x11, 0x00


	//----- nvinfo : EIATTR_KPARAM_INFO
	.align		4
.L_147:
        /*003c*/ 	.byte	0x04, 0x17
        /*003e*/ 	.short	(.L_149 - .L_148)
.L_148:
        /*0040*/ 	.word	0x00000000
        /*0044*/ 	.short	0x0006
        /*0046*/ 	.short	0x0020
        /*0048*/ 	.byte	0x00, 0xf0, 0x21, 0x00


	//----- nvinfo : EIATTR_KPARAM_INFO
	.align		4
.L_149:
        /*004c*/ 	.byte	0x04, 0x17
        /*004e*/ 	.short	(.L_151 - .L_150)
.L_150:
        /*0050*/ 	.word	0x00000000
        /*0054*/ 	.short	0x0005
        /*0056*/ 	.short	0x001c
        /*0058*/ 	.byte	0x00, 0xf0, 0x11, 0x00


	//----- nvinfo : EIATTR_KPARAM_INFO
	.align		4
.L_151:
        /*005c*/ 	.byte	0x04, 0x17
        /*005e*/ 	.short	(.L_153 - .L_152)
.L_152:
        /*0060*/ 	.word	0x00000000
        /*0064*/ 	.short	0x0004
        /*0066*/ 	.short	0x0018
        /*0068*/ 	.byte	0x00, 0xf0, 0x11, 0x00


	//----- nvinfo : EIATTR_KPARAM_INFO
	.align		4
.L_153:
        /*006c*/ 	.byte	0x04, 0x17
        /*006e*/ 	.short	(.L_155 - .L_154)
.L_154:
        /*0070*/ 	.word	0x00000000
        /*0074*/ 	.short	0x0003
        /*0076*/ 	.short	0x0014
        /*0078*/ 	.byte	0x00, 0xf0, 0x11, 0x00


	//----- nvinfo : EIATTR_KPARAM_INFO
	.align		4
.L_155:
        /*007c*/ 	.byte	0x04, 0x17
        /*007e*/ 	.short	(.L_157 - .L_156)
.L_156:
        /*0080*/ 	.word	0x00000000
        /*0084*/ 	.short	0x0002
        /*0086*/ 	.short	0x0010
        /*0088*/ 	.byte	0x00, 0xf0, 0x11, 0x00


	//----- nvinfo : EIATTR_KPARAM_INFO
	.align		4
.L_157:
        /*008c*/ 	.byte	0x04, 0x17
        /*008e*/ 	.short	(.L_159 - .L_158)
.L_158:
        /*0090*/ 	.word	0x00000000
        /*0094*/ 	.short	0x0001
        /*0096*/ 	.short	0x0008
        /*0098*/ 	.byte	0x00, 0xf0, 0x21, 0x00


	//----- nvinfo : EIATTR_KPARAM_INFO
	.align		4
.L_159:
        /*009c*/ 	.byte	0x04, 0x17
        /*009e*/ 	.short	(.L_161 - .L_160)
.L_160:
        /*00a0*/ 	.word	0x00000000
        /*00a4*/ 	.short	0x0000
        /*00a6*/ 	.short	0x0000
        /*00a8*/ 	.byte	0x00, 0xf0, 0x21, 0x00


	//----- nvinfo : EIATTR_MAXREG_COUNT
	.align		4
.L_161:
        /*00ac*/ 	.byte	0x03, 0x1b
        /*00ae*/ 	.short	0x00ff


	//----- nvinfo : EIATTR_MERCURY_ISA_VERSION
	.align		4
        /*00b0*/ 	.byte	0x03, 0x5f
        /*00b2*/ 	.short	0x0000


	//----- nvinfo : EIATTR_EXIT_INSTR_OFFSETS
	.align		4
        /*00b4*/ 	.byte	0x04, 0x1c
        /*00b6*/ 	.short	(.L_163 - .L_162)


	//   ....[0]....
.L_162:
        /*00b8*/ 	.word	0x00000cb0


	//   ....[1]....
        /*00bc*/ 	.word	0x00000e10


	//----- nvinfo : EIATTR_CTAIDZ_USED
	.align		4
.L_163:
        /*00c0*/ 	.byte	0x01, 0x04
	.zero		2


	//----- nvinfo : EIATTR_CRS_STACK_SIZE
	.align		4
        /*00c4*/ 	.byte	0x04, 0x1e
        /*00c6*/ 	.short	(.L_165 - .L_164)
.L_164:
        /*00c8*/ 	.word	0x00000000
.L_165:


//--------------------- .nv.info._ZN17fastertransformer21shift_partition_COL32INS_5half4EEEvPaPKT_iiiiPKfii --------------------------
	.section	.nv.info._ZN17fastertransformer21shift_partition_COL32INS_5half4EEEvPaPKT_iiiiPKfii,"",@"SHT_CUDA_INFO"
	.sectionflags	@""
	.align	4


	//----- nvinfo : EIATTR_CUDA_API_VERSION
	.align		4
        /*0000*/ 	.byte	0x04, 0x37
        /*0002*/ 	.short	(.L_167 - .L_166)
.L_166:
        /*0004*/ 	.word	0x00000082


	//----- nvinfo : EIATTR_SW2861232_WAR
	.align		4
.L_167:
        /*0008*/ 	.byte	0x01, 0x35
	.zero		2


	//----- nvinfo : EIATTR_PARAM_CBANK
	.align		4
        /*000c*/ 	.byte	0x04, 0x0a
        /*000e*/ 	.short	(.L_169 - .L_168)
	.align		4
.L_168:
        /*0010*/ 	.word	index@(.nv.constant0._ZN17fastertransformer21shift_partition_COL32INS_5half4EEEvPaPKT_iiiiPKfii)
        /*0014*/ 	.short	0x0160
        /*0016*/ 	.short	0x0030


	//----- nvinfo : EIATTR_CBANK_PARAM_SIZE
	.align		4
.L_169:
        /*0018*/ 	.byte	0x03, 0x19
        /*001a*/ 	.short	0x0030


	//----- nvinfo : EIATTR_KPARAM_INFO
	.align		4
        /*001c*/ 	.byte	0x04, 0x17
        /*001e*/ 	.short	(.L_171 - .L_170)
.L_170:
        /*0020*/ 	.word	0x00000000
        /*0024*/ 	.short	0x0008
        /*0026*/ 	.short	0x002c
        /*0028*/ 	.byte	0x00, 0xf0, 0x11, 0x00


	//----- nvinfo : EIATTR_KPARAM_INFO
	.align		4
.L_171:
        /*002c*/ 	.byte	0x04, 0x17
        /*002e*/ 	.short	(.L_173 - .L_172)
.L_172:
        /*0030*/ 	.word	0x00000000
        /*0034*/ 	.short	0x0007
        /*0036*/ 	.short	0x0028
        /*0038*/ 	.byte	0x00, 0xf0, 0x11, 0x00


	//----- nvinfo : EIATTR_KPARAM_INFO
	.align		4
.L_173:
        /*003c*/ 	.byte	0x04, 0x17
        /*003e*/ 	.short	(.L_175 - .L_174)
.L_174:
        /*0040*/ 	.word	0x00000000
        /*0044*/ 	.short	0x0006
        /*0046*/ 	.short	0x0020
        /*0048*/ 	.byte	0x00, 0xf0, 0x21, 0x00


	//----- nvinfo : EIATTR_KPARAM_INFO
	.align		4
.L_175:
        /*004c*/ 	.byte	0x04, 0x17
        /*004e*/ 	.short	(.L_177 - .L_176)
.L_176:
        /*0050*/ 	.word	0x00000000
        /*0054*/ 	.short	0x0005
        /*0056*/ 	.short	0x001c
        /*0058*/ 	.byte	0x00, 0xf0, 0x11, 0x00


	//----- nvinfo : EIATTR_KPARAM_INFO
	.align		4
.L_177:
        /*005c*/ 	.byte	0x04, 0x17
        /*005e*/ 	.short	(.L_179 - .L_178)
.L_178:
        /*0060*/ 	.word	0x00000000
        /*0064*/ 	.short	0x0004
        /*0066*/ 	.short	0x0018
        /*0068*/ 	.byte	0x00, 0xf0, 0x11, 0x00


	//----- nvinfo : EIATTR_KPARAM_INFO
	.align		4
.L_179:
        /*006c*/ 	.byte	0x04, 0x17
        /*006e*/ 	.short	(.L_181 - .L_180)
.L_180:
        /*0070*/ 	.word	0x00000000
        /*0074*/ 	.short	0x0003
        /*0076*/ 	.short	0x0014
        /*0078*/ 	.byte	0x00, 0xf0, 0x11, 0x00


	//----- nvinfo : EIATTR_KPARAM_INFO
	.align		4
.L_181:
        /*007c*/ 	.byte	0x04, 0x17
        /*007e*/ 	.short	(.L_183 - .L_182)
.L_182:
        /*0080*/ 	.word	0x00000000
        /*0084*/ 	.short	0x0002
        /*0086*/ 	.short	0x0010
        /*0088*/ 	.byte	0x00, 0xf0, 0x11, 0x00


	//----- nvinfo : EIATTR_KPARAM_INFO
	.align		4
.L_183:
        /*008c*/ 	.byte	0x04, 0x17
        /*008e*/ 	.short	(.L_185 - .L_184)
.L_184:
        /*0090*/ 	.word	0x00000000
        /*0094*/ 	.short	0x0001
        /*0096*/ 	.short	0x0008
        /*0098*/ 	.byte	0x00, 0xf0, 0x21, 0x00


	//----- nvinfo : EIATTR_KPARAM_INFO
	.align		4
.L_185:
        /*009c*/ 	.byte	0x04, 0x17
        /*009e*/ 	.short	(.L_187 - .L_186)
.L_186:
        /*00a0*/ 	.word	0x00000000
        /*00a4*/ 	.short	0x0000
        /*00a6*/ 	.short	0x0000
        /*00a8*/ 	.byte	0x00, 0xf0, 0x21, 0x00


	//----- nvinfo : EIATTR_MAXREG_COUNT
	.align		4
.L_187:
        /*00ac*/ 	.byte	0x03, 0x1b
        /*00ae*/ 	.short	0x00ff


	//----- nvinfo : EIATTR_MERCURY_ISA_VERSION
	.align		4
        /*00b0*/ 	.byte	0x03, 0x5f
        /*00b2*/ 	.short	0x0000


	//----- nvinfo : EIATTR_EXIT_INSTR_OFFSETS
	.align		4
        /*00b4*/ 	.byte	0x04, 0x1c
        /*00b6*/ 	.short	(.L_189 - .L_188)


	//   ....[0]....
.L_188:
        /*00b8*/ 	.word	0x00000350


	//   ....[1]....
        /*00bc*/ 	.word	0x00000950


	//----- nvinfo : EIATTR_CTAIDZ_USED
	.align		4
.L_189:
        /*00c0*/ 	.byte	0x01, 0x04
	.zero		2


//--------------------- .nv.info._ZN17fastertransformer18shift_partition_v2IfEEvPT_PKS1_iiiiii --------------------------
	.section	.nv.info._ZN17fastertransformer18shift_partition_v2IfEEvPT_PKS1_iiiiii,"",@"SHT_CUDA_INFO"
	.sectionflags	@""
	.align	4


	//----- nvinfo : EIATTR_CUDA_API_VERSION
	.align		4
        /*0000*/ 	.byte	0x04, 0x37
        /*0002*/ 	.short	(.L_191 - .L_190)
.L_190:
        /*0004*/ 	.word	0x00000082


	//----- nvinfo : EIATTR_SW2861232_WAR
	.align		4
.L_191:
        /*0008*/ 	.byte	0x01, 0x35
	.zero		2


	//----- nvinfo : EIATTR_PARAM_CBANK
	.align		4
        /*000c*/ 	.byte	0x04, 0x0a
        /*000e*/ 	.short	(.L_193 - .L_192)
	.align		4
.L_192:
        /*0010*/ 	.word	index@(.nv.constant0._ZN17fastertransformer18shift_partition_v2IfEEvPT_PKS1_iiiiii)
        /*0014*/ 	.short	0x0160
        /*0016*/ 	.short	0x0028


	//----- nvinfo : EIATTR_CBANK_PARAM_SIZE
	.align		4
.L_193:
        /*0018*/ 	.byte	0x03, 0x19
        /*001a*/ 	.short	0x0028


	//----- nvinfo : EIATTR_KPARAM_INFO
	.align		4
        /*001c*/ 	.byte	0x04, 0x17
        /*001e*/ 	.short	(.L_195 - .L_194)
.L_194:
        /*0020*/ 	.word	0x00000000
        /*0024*/ 	.short	0x0007
        /*0026*/ 	.short	0x0024
        /*0028*/ 	.byte	0x00, 0xf0, 0x11, 0x00


	//----- nvinfo : EIATTR_KPARAM_INFO
	.align		4
.L_195:
        /*002c*/ 	.byte	0x04, 0x17
        /*002e*/ 	.short	(.L_197 - .L_196)
.L_196:
        /*0030*/ 	.word	0x00000000
        /*0034*/ 	.short	0x0006
        /*0036*/ 	.short	0x0020
        /*0038*/ 	.byte	0x00, 0xf0, 0x11, 0x00


	//----- nvinfo : EIATTR_KPARAM_INFO
	.align		4
.L_197:
        /*003c*/ 	.byte	0x04, 0x17
        /*003e*/ 	.short	(.L_199 - .L_198)
.L_198:
        /*0040*/ 	.word	0x00000000
        /*0044*/ 	.short	0x0005
        /*0046*/ 	.short	0x001c
        /*0048*/ 	.byte	0x00, 0xf0, 0x11, 0x00


	//----- nvinfo : EIATTR_KPARAM_INFO
	.align		4
.L_199:
        /*004c*/ 	.byte	0x04, 0x17
        /*004e*/ 	.short	(.L_201 - .L_200)
.L_200:
        /*0050*/ 	.word	0x00000000
        /*0054*/ 	.short	0x0004
        /*0056*/ 	.short	0x0018
        /*0058*/ 	.byte	0x00, 0xf0, 0x11, 0x00


	//----- nvinfo : EIATTR_KPARAM_INFO
	.align		4
.L_201:
        /*005c*/ 	.byte	0x04, 0x17
        /*005e*/ 	.short	(.L_203 - .L_202)
.L_202:
        /*0060*/ 	.word	0x00000000
        /*0064*/ 	.short	0x0003
        /*0066*/ 	.short	0x0014
        /*0068*/ 	.byte	0x00, 0xf0, 0x11, 0x00


	//----- nvinfo : EIATTR_KPARAM_INFO
	.align		4
.L_203:
        /*006c*/ 	.byte	0x04, 0x17
        /*006e*/ 	.short	(.L_205 - .L_204)
.L_204:
        /*0070*/ 	.word	0x00000000
        /*0074*/ 	.short	0x0002
        /*0076*/ 	.short	0x0010
        /*0078*/ 	.byte	0x00, 0xf0, 0x11, 0x00


	//----- nvinfo : EIATTR_KPARAM_INFO
	.align		4
.L_205:
        /*007c*/ 	.byte	0x04, 0x17
        /*007e*/ 	.short	(.L_207 - .L_206)
.L_206:
        /*0080*/ 	.word	0x00000000
        /*0084*/ 	.short	0x0001
        /*0086*/ 	.short	0x0008
        /*0088*/ 	.byte	0x00, 0xf0, 0x21, 0x00


	//----- nvinfo : EIATTR_KPARAM_INFO
	.align		4
.L_207:
        /*008c*/ 	.byte	0x04, 0x17
        /*008e*/ 	.short	(.L_209 - .L_208)
.L_208:
        /*0090*/ 	.word	0x00000000
        /*0094*/ 	.short	0x0000
        /*0096*/ 	.short	0x0000
        /*0098*/ 	.byte	0x00, 0xf0, 0x21, 0x00


	//----- nvinfo : EIATTR_MAXREG_COUNT
	.align		4
.L_209:
        /*009c*/ 	.byte	0x03, 0x1b
        /*009e*/ 	.short	0x00ff


	//----- nvinfo : EIATTR_MERCURY_ISA_VERSION
	.align		4
        /*00a0*/ 	.byte	0x03, 0x5f
        /*00a2*/ 	.short	0x0000


	//----- nvinfo : EIATTR_EXIT_INSTR_OFFSETS
	.align		4
        /*00a4*/ 	.byte	0x04, 0x1c
        /*00a6*/ 	.short	(.L_211 - .L_210)


	//   ....[0]....
.L_210:
        /*00a8*/ 	.word	0x00000920


	//   ....[1]....
        /*00ac*/ 	.word	0x000009c0


	//----- nvinfo : EIATTR_CTAIDZ_USED
	.align		4
.L_211:
        /*00b0*/ 	.byte	0x01, 0x04
	.zero		2


//--------------------- .nv.info._ZN17fastertransformer15shift_partitionIfEEvPT_PKS1_iiiiii --------------------------
	.section	.nv.info._ZN17fastertransformer15shift_partitionIfEEvPT_PKS1_iiiiii,"",@"SHT_CUDA_INFO"
	.sectionflags	@""
	.align	4


	//----- nvinfo : EIATTR_CUDA_API_VERSION
	.align		4
        /*0000*/ 	.byte	0x04, 0x37
        /*0002*/ 	.short	(.L_213 - .L_212)
.L_212:
        /*0004*/ 	.word	0x00000082


	//----- nvinfo : EIATTR_SW2861232_WAR
	.align		4
.L_213:
        /*0008*/ 	.byte	0x01, 0x35
	.zero		2


	//----- nvinfo : EIATTR_PARAM_CBANK
	.align		4
        /*000c*/ 	.byte	0x04, 0x0a
        /*000e*/ 	.short	(.L_215 - .L_214)
	.align		4
.L_214:
        /*0010*/ 	.word	index@(.nv.constant0._ZN17fastertransformer15shift_partitionIfEEvPT_PKS1_iiiiii)
        /*0014*/ 	.short	0x0160
        /*0016*/ 	.short	0x0028


	//----- nvinfo : EIATTR_CBANK_PARAM_SIZE
	.align		4
.L_215:
        /*0018*/ 	.byte	0x03, 0x19
        /*001a*/ 	.short	0x0028


	//----- nvinfo : EIATTR_KPARAM_INFO
	.align		4
        /*001c*/ 	.byte	0x04, 0x17
        /*001e*/ 	.short	(.L_217 - .L_216)
.L_216:
        /*0020*/ 	.word	0x00000000
        /*0024*/ 	.short	0x0007
        /*0026*/ 	.short	0x0024
        /*0028*/ 	.byte	0x00, 0xf0, 0x11, 0x00


	//----- nvinfo : EIATTR_KPARAM_INFO
	.align		4
.L_217:
        /*002c*/ 	.byte	0x04, 0x17
        /*002e*/ 	.short	(.L_219 - .L_218)
.L_218:
        /*0030*/ 	.word	0x00000000
        /*0034*/ 	.short	0x0006
        /*0036*/ 	.short	0x0020
        /*0038*/ 	.byte	0x00, 0xf0, 0x11, 0x00


	//----- nvinfo : EIATTR_KPARAM_INFO
	.align		4
.L_219:
        /*003c*/ 	.byte	0x04, 0x17
        /*003e*/ 	.short	(.L_221 - .L_220)
.L_220:
        /*0040*/ 	.word	0x00000000
        /*0044*/ 	.short	0x0005
        /*0046*/ 	.short	0x001c
        /*0048*/ 	.byte	0x00, 0xf0, 0x11, 0x00


	//----- nvinfo : EIATTR_KPARAM_INFO
	.align		4
.L_221:
        /*004c*/ 	.byte	0x04, 0x17
        /*004e*/ 	.short	(.L_223 - .L_222)
.L_222:
        /*0050*/ 	.word	0x00000000
        /*0054*/ 	.short	0x0004
        /*0056*/ 	.short	0x0018
        /*0058*/ 	.byte	0x00, 0xf0, 0x11, 0x00


	//----- nvinfo : EIATTR_KPARAM_INFO
	.align		4
.L_223:
        /*005c*/ 	.byte	0x04, 0x17
        /*005e*/ 	.short	(.L_225 - .L_224)
.L_224:
        /*0060*/ 	.word	0x00000000
        /*0064*/ 	.short	0x0003
        /*0066*/ 	.short	0x0014
        /*0068*/ 	.byte	0x00, 0xf0, 0x11, 0x00


	//----- nvinfo : EIATTR_KPARAM_INFO
	.align		4
.L_225:
        /*006c*/ 	.byte	0x04, 0x17
        /*006e*/ 	.short	(.L_227 - .L_226)
.L_226:
        /*0070*/ 	.word	0x00000000
        /*0074*/ 	.short	0x0002
        /*0076*/ 	.short	0x0010
        /*0078*/ 	.byte	0x00, 0xf0, 0x11, 0x00


	//----- nvinfo : EIATTR_KPARAM_INFO
	.align		4
.L_227:
        /*007c*/ 	.byte	0x04, 0x17
        /*007e*/ 	.short	(.L_229 - .L_228)
.L_228:
        /*0080*/ 	.word	0x00000000
        /*0084*/ 	.short	0x0001
        /*0086*/ 	.short	0x0008
        /*0088*/ 	.byte	0x00, 0xf0, 0x21, 0x00


	//----- nvinfo : EIATTR_KPARAM_INFO
	.align		4
.L_229:
        /*008c*/ 	.byte	0x04, 0x17
        /*008e*/ 	.short	(.L_231 - .L_230)
.L_230:
        /*0090*/ 	.word	0x00000000
        /*0094*/ 	.short	0x0000
        /*0096*/ 	.short	0x0000
        /*0098*/ 	.byte	0x00, 0xf0, 0x21, 0x00


	//----- nvinfo : EIATTR_MAXREG_COUNT
	.align		4
.L_231:
        /*009c*/ 	.byte	0x03, 0x1b
        /*009e*/ 	.short	0x00ff


	//----- nvinfo : EIATTR_MERCURY_ISA_VERSION
	.align		4
        /*00a0*/ 	.byte	0x03, 0x5f
        /*00a2*/ 	.short	0x0000


	//----- nvinfo : EIATTR_EXIT_INSTR_OFFSETS
	.align		4
        /*00a4*/ 	.byte	0x04, 0x1c
        /*00a6*/ 	.short	(.L_233 - .L_232)


	//   ....[0]....
.L_232:
        /*00a8*/ 	.word	0x00000330


	//   ....[1]....
        /*00ac*/ 	.word	0x000007b0


	//----- nvinfo : EIATTR_CTAIDZ_USED
	.align		4
.L_233:
        /*00b0*/ 	.byte	0x01, 0x04
	.zero		2


//--------------------- .nv.callgraph             --------------------------
	.section	.nv.callgraph,"",@"SHT_CUDA_CALLGRAPH"
	.align	4
	.sectionentsize	8
	.align		4
        /*0000*/ 	.word	0x00000000
	.align		4
        /*0004*/ 	.word	0xffffffff
	.align		4
        /*0008*/ 	.word	0x00000000
	.align		4
        /*000c*/ 	.word	0xfffffffe
	.align		4
        /*0010*/ 	.word	0x00000000
	.align		4
        /*0014*/ 	.word	0xfffffffd
	.align		4
        /*0018*/ 	.word	0x00000000
	.align		4
        /*001c*/ 	.word	0xfffffffc


//--------------------- .nv.rel.action            --------------------------
	.section	.nv.rel.action,"",@"SHT_CUDA_RELOCINFO"
	.align	8
	.sectionentsize	8
        /*0000*/ 	.byte	0x73, 0x00, 0x00, 0x00, 0x00, 0x00, 0x00, 0x00, 0x00, 0x00, 0x00, 0x11, 0x25, 0x00, 0x05, 0x36


//--------------------- .nv.constant0._ZN17fastertransformer21shift_partition_COL32IfEEvPaPKT_iiiiPKfii --------------------------
	.section	.nv.constant0._ZN17fastertransformer21shift_partition_COL32IfEEvPaPKT_iiiiPKfii,"a",@progbits
	.sectionflags	@""
	.align	4
.nv.constant0._ZN17fastertransformer21shift_partition_COL32IfEEvPaPKT_iiiiPKfii:
	.zero		400


//--------------------- .nv.constant0._ZN17fastertransformer24shift_partition_v2_COL32IfEEvPaPKT_iiiiPKfii --------------------------
	.section	.nv.constant0._ZN17fastertransformer24shift_partition_v2_COL32IfEEvPaPKT_iiiiPKfii,"a",@progbits
	.sectionflags	@""
	.align	4
.nv.constant0._ZN17fastertransformer24shift_partition_v2_COL32IfEEvPaPKT_iiiiPKfii:
	.zero		400


//--------------------- .nv.constant0._ZN17fastertransformer15shift_partitionI7__half2EEvPT_PKS2_iiiiii --------------------------
	.section	.nv.constant0._ZN17fastertransformer15shift_partitionI7__half2EEvPT_PKS2_iiiiii,"a",@progbits
	.sectionflags	@""
	.align	4
.nv.constant0._ZN17fastertransformer15shift_partitionI7__half2EEvPT_PKS2_iiiiii:
	.zero		392


//--------------------- .nv.constant0._ZN17fastertransformer18shift_partition_v2I7__half2EEvPT_PKS2_iiiiii --------------------------
	.section	.nv.constant0._ZN17fastertransformer18shift_partition_v2I7__half2EEvPT_PKS2_iiiiii,"a",@progbits
	.sectionflags	@""
	.align	4
.nv.constant0._ZN17fastertransformer18shift_partition_v2I7__half2EEvPT_PKS2_iiiiii:
	.zero		392


//--------------------- .nv.constant0._ZN17fastertransformer24shift_partition_v2_COL32I7__half2EEvPaPKT_iiiiPKfii --------------------------
	.section	.nv.constant0._ZN17fastertransformer24shift_partition_v2_COL32I7__half2EEvPaPKT_iiiiPKfii,"a",@progbits
	.sectionflags	@""
	.align	4
.nv.constant0._ZN17fastertransformer24shift_partition_v2_COL32I7__half2EEvPaPKT_iiiiPKfii:
	.zero		400


//--------------------- .nv.constant0._ZN17fastertransformer21shift_partition_COL32INS_5half4EEEvPaPKT_iiiiPKfii --------------------------
	.section	.nv.constant0._ZN17fastertransformer21shift_partition_COL32INS_5half4EEEvPaPKT_iiiiPKfii,"a",@progbits
	.sectionflags	@""
	.align	4
.nv.constant0._ZN17fastertransformer21shift_partition_COL32INS_5half4EEEvPaPKT_iiiiPKfii:
	.zero		400


//--------------------- .nv.constant0._ZN17fastertransformer18shift_partition_v2IfEEvPT_PKS1_iiiiii --------------------------
	.section	.nv.constant0._ZN17fastertransformer18shift_partition_v2IfEEvPT_PKS1_iiiiii,"a",@progbits
	.sectionflags	@""
	.align	4
.nv.constant0._ZN17fastertransformer18shift_partition_v2IfEEvPT_PKS1_iiiiii:
	.zero		392


//--------------------- .nv.constant0._ZN17fastertransformer15shift_partitionIfEEvPT_PKS1_iiiiii --------------------------
	.section	.nv.constant0._ZN17fastertransformer15shift_partitionIfEEvPT_PKS1_iiiiii,"a",@progbits
	.sectionflags	@""
	.align	4
.nv.constant0._ZN17fastertransformer15shift_partitionIfEEvPT_PKS1_iiiiii:
	.zero		392


//--------------------- .text._ZN17fastertransformer21shift_partition_COL32IfEEvPaPKT_iiiiPKfii --------------------------
	.section	.text._ZN17fastertransformer21shift_partition_COL32IfEEvPaPKT_iiiiPKfii,"ax",@progbits
	.sectioninfo	@"SHI_REGISTERS=19"
	.align	128
        .global         _ZN17fastertransformer21shift_partition_COL32IfEEvPaPKT_iiiiPKfii
        .type           _ZN17fastertransformer21shift_partition_COL32IfEEvPaPKT_iiiiPKfii,@function
        .size           _ZN17fastertransformer21shift_partition_COL32IfEEvPaPKT_iiiiPKfii,(.L_x_22 - _ZN17fastertransformer21shift_partition_COL32IfEEvPaPKT_iiiiPKfii)
        .other          _ZN17fastertransformer21shift_partition_COL32IfEEvPaPKT_iiiiPKfii,@"STO_CUDA_ENTRY STV_DEFAULT"
_ZN17fastertransformer21shift_partition_COL32IfEEvPaPKT_iiiiPKfii:
.text._ZN17fastertransformer21shift_partition_COL32IfEEvPaPKT_iiiiPKfii:
[----:B------:R-:W-:Y:S02]  /*0000*/  IMAD.MOV.U32 R1, RZ, RZ, c[0x0][0x28] ;  /* 0x00000a00ff017624 */ /* 0x000fe400078e00ff */
[----:B------:R-:W-:Y:S01]  /*0010*/  IMAD.MOV.U32 R8, RZ, RZ, c[0x0][0x180] ;  /* 0x00006000ff087624 */ /* 0x000fe200078e00ff */
[----:B------:R-:W-:Y:S01]  /*0020*/  ULDC.64 UR6, c[0x0][0x118] ;  /* 0x0000460000067ab9 */ /* 0x000fe20000000a00 */
[----:B------:R-:W-:-:S05]  /*0030*/  IMAD.MOV.U32 R9, RZ, RZ, c[0x0][0x184] ;  /* 0x00006100ff097624 */ /* 0x000fca00078e00ff */
[----:B------:R0:W5:Y:S01]  /*0040*/  LDG.E.CONSTANT R0, [R8.64] ;  /* 0x0000000608007981 */ /* 0x000162000c1e9900 */
[----:B------:R-:W-:-:S03]  /*0050*/  ISETP.NE.AND P1, PT, RZ, c[0x0][0x188], PT ;  /* 0x00006200ff007a0c */ /* 0x000fc60003f25270 */
[----:B------:R-:W1:Y:S04]  /*0060*/  S2R R5, SR_TID.X ;  /* 0x0000000000057919 */ /* 0x000e680000002100 */
[----:B------:R-:W2:Y:S04]  /*0070*/  S2R R6, SR_CTAID.Y ;  /* 0x0000000000067919 */ /* 0x000ea80000002600 */
[----:B------:R-:W3:Y:S04]  /*0080*/  S2R R7, SR_CTAID.X ;  /* 0x0000000000077919 */ /* 0x000ee80000002500 */
[----:B------:R-:W4:Y:S01]  /*0090*/  S2R R4, SR_CTAID.Z ;  /* 0x0000000000047919 */ /* 0x000f220000002700 */
[----:B-1----:R-:W-:Y:S01]  /*00a0*/  ISETP.GE.AND P0, PT, R5, c[0x0][0x17c], PT ;  /* 0x00005f0005007a0c */ /* 0x002fe20003f06270 */
[----:B--2---:R-:W-:-:S02]  /*00b0*/  IMAD.MOV.U32 R2, RZ, RZ, R6 ;  /* 0x000000ffff027224 */ /* 0x004fc400078e0006 */
[----:B---3--:R-:W-:Y:S01]  /*00c0*/  IMAD.MOV.U32 R3, RZ, RZ, R7 ;  /* 0x000000ffff037224 */ /* 0x008fe200078e0007 */
[----:B------:R-:W-:Y:S09]  /*00d0*/  @!P1 BRA `(.L_x_0) ;  /* 0x0000026000009947 */ /* 0x000ff20003800000 */
[----:B0-----:R-:W0:Y:S01]  /*00e0*/  I2F.U32.RP R10, c[0x0][0x10] ;  /* 0x00000400000a7b06 */ /* 0x001e220000209000 */
[----:B------:R-:W-:-:S07]  /*00f0*/  ISETP.NE.U32.AND P4, PT, RZ, c[0x0][0xc], PT ;  /* 0x00000300ff007a0c */ /* 0x000fce0003f85070 */
[----:B------:R-:W1:Y:S08]  /*0100*/  I2F.U32.RP R11, c[0x0][0xc] ;  /* 0x00000300000b7b06 */ /* 0x000e700000209000 */
[----:B0-----:R-:W0:Y:S08]  /*0110*/  MUFU.RCP R10, R10 ;  /* 0x0000000a000a7308 */ /* 0x001e300000001000 */
[----:B-1----:R-:W1:Y:S01]  /*0120*/  MUFU.RCP R11, R11 ;  /* 0x0000000b000b7308 */ /* 0x002e620000001000 */
[----:B0-----:R-:W-:-:S02]  /*0130*/  IADD3 R2, R10, 0xffffffe, RZ ;  /* 0x0ffffffe0a027810 */ /* 0x001fc40007ffe0ff */
[----:B------:R-:W-:-:S05]  /*0140*/  IADD3 R10, R6, c[0x0][0x10], RZ ;  /* 0x00000400060a7a10 */ /* 0x000fca0007ffe0ff */
[----:B------:R0:W2:Y:S01]  /*0150*/  F2I.FTZ.U32.TRUNC.NTZ R3, R2 ;  /* 0x0000000200037305 */ /* 0x0000a2000021f000 */
[----:B------:R-:W-:Y:S02]  /*0160*/  IADD3 R10, R10, -c[0x0][0x188], RZ ;  /* 0x800062000a0a7a10 */ /* 0x000fe40007ffe0ff */
[----:B-1----:R-:W-:-:S05]  /*0170*/  IADD3 R8, R11, 0xffffffe, RZ ;  /* 0x0ffffffe0b087810 */ /* 0x002fca0007ffe0ff */
[----:B------:R1:W3:Y:S01]  /*0180*/  F2I.FTZ.U32.TRUNC.NTZ R9, R8 ;  /* 0x0000000800097305 */ /* 0x0002e2000021f000 */
[----:B0-----:R-:W-:Y:S01]  /*0190*/  HFMA2.MMA R2, -RZ, RZ, 0, 0 ;  /* 0x00000000ff027435 */ /* 0x001fe200000001ff */
[----:B--2---:R-:W-:Y:S02]  /*01a0*/  IMAD.MOV R13, RZ, RZ, -R3 ;  /* 0x000000ffff0d7224 */ /* 0x004fe400078e0a03 */
[----:B-1----:R-:W-:Y:S02]  /*01b0*/  IMAD.MOV.U32 R8, RZ, RZ, RZ ;  /* 0x000000ffff087224 */ /* 0x002fe400078e00ff */
[----:B------:R-:W-:Y:S02]  /*01c0*/  IMAD R13, R13, c[0x0][0x10], RZ ;  /* 0x000004000d0d7a24 */ /* 0x000fe400078e02ff */
[----:B---3--:R-:W-:-:S03]  /*01d0*/  IMAD.MOV R12, RZ, RZ, -R9 ;  /* 0x000000ffff0c7224 */ /* 0x008fc600078e0a09 */
[----:B------:R-:W-:Y:S01]  /*01e0*/  IMAD.HI.U32 R3, R3, R13, R2 ;  /* 0x0000000d03037227 */ /* 0x000fe200078e0002 */
[----:B------:R-:W-:-:S03]  /*01f0*/  IADD3 R2, R7, c[0x0][0xc], RZ ;  /* 0x0000030007027a10 */ /* 0x000fc60007ffe0ff */
[----:B------:R-:W-:Y:S02]  /*0200*/  IMAD R11, R12, c[0x0][0xc], RZ ;  /* 0x000003000c0b7a24 */ /* 0x000fe400078e02ff */
[----:B------:R-:W-:-:S04]  /*0210*/  IMAD.HI.U32 R3, R3, R10, RZ ;  /* 0x0000000a03037227 */ /* 0x000fc800078e00ff */
[----:B------:R-:W-:Y:S01]  /*0220*/  IMAD.HI.U32 R9, R9, R11, R8 ;  /* 0x0000000b09097227 */ /* 0x000fe200078e0008 */
[----:B------:R-:W-:-:S03]  /*0230*/  IADD3 R8, R2, -c[0x0][0x188], RZ ;  /* 0x8000620002087a10 */ /* 0x000fc60007ffe0ff */
[----:B------:R-:W-:Y:S02]  /*0240*/  IMAD.MOV R3, RZ, RZ, -R3 ;  /* 0x000000ffff037224 */ /* 0x000fe400078e0a03 */
[----:B------:R-:W-:-:S04]  /*0250*/  IMAD.HI.U32 R9, R9, R8, RZ ;  /* 0x0000000809097227 */ /* 0x000fc800078e00ff */
[----:B------:R-:W-:Y:S02]  /*0260*/  IMAD.MOV R9, RZ, RZ, -R9 ;  /* 0x000000ffff097224 */ /* 0x000fe400078e0a09 */
[----:B------:R-:W-:Y:S02]  /*0270*/  IMAD R2, R3, c[0x0][0x10], R10 ;  /* 0x0000040003027a24 */ /* 0x000fe400078e020a */
[----:B------:R-:W-:-:S03]  /*0280*/  IMAD R3, R9, c[0x0][0xc], R8 ;  /* 0x0000030009037a24 */ /* 0x000fc600078e0208 */
[----:B------:R-:W-:Y:S02]  /*0290*/  ISETP.GE.U32.AND P1, PT, R2, c[0x0][0x10], PT ;  /* 0x0000040002007a0c */ /* 0x000fe40003f26070 */
[----:B------:R-:W-:-:S11]  /*02a0*/  ISETP.GE.U32.AND P2, PT, R3, c[0x0][0xc], PT ;  /* 0x0000030003007a0c */ /* 0x000fd60003f46070 */
[----:B------:R-:W-:Y:S02]  /*02b0*/  @P1 IADD3 R2, R2, -c[0x0][0x10], RZ ;  /* 0x8000040002021a10 */ /* 0x000fe40007ffe0ff */
[----:B------:R-:W-:Y:S02]  /*02c0*/  @P2 IADD3 R3, R3, -c[0x0][0xc], RZ ;  /* 0x8000030003032a10 */ /* 0x000fe40007ffe0ff */
[----:B------:R-:W-:Y:S02]  /*02d0*/  ISETP.GE.U32.AND P1, PT, R2, c[0x0][0x10], PT ;  /* 0x0000040002007a0c */ /* 0x000fe40003f26070 */
[----:B------:R-:W-:Y:S02]  /*02e0*/  ISETP.GE.U32.AND P3, PT, R3, c[0x0][0xc], PT ;  /* 0x0000030003007a0c */ /* 0x000fe40003f66070 */
[----:B------:R-:W-:-:S09]  /*02f0*/  ISETP.NE.U32.AND P2, PT, RZ, c[0x0][0x10], PT ;  /* 0x00000400ff007a0c */ /* 0x000fd20003f45070 */
[----:B------:R-:W-:Y:S02]  /*0300*/  @P1 IADD3 R2, R2, -c[0x0][0x10], RZ ;  /* 0x8000040002021a10 */ /* 0x000fe40007ffe0ff */
[----:B------:R-:W-:Y:S02]  /*0310*/  @P3 IADD3 R3, R3, -c[0x0][0xc], RZ ;  /* 0x8000030003033a10 */ /* 0x000fe40007ffe0ff */
[----:B------:R-:W-:Y:S02]  /*0320*/  @!P2 LOP3.LUT R2, RZ, c[0x0][0x10], RZ, 0x33, !PT ;  /* 0x00000400ff02aa12 */ /* 0x000fe400078e33ff */
[----:B------:R-:W-:Y:S02]  /*0330*/  @!P4 LOP3.LUT R3, RZ, c[0x0][0xc], RZ, 0x33, !PT ;  /* 0x00000300ff03ca12 */ /* 0x000fe400078e33ff */
.L_x_0:
[----:B0-----:R-:W-:Y:S05]  /*0340*/  @P0 EXIT ;  /* 0x000000000000094d */ /* 0x001fea0003800000 */
[----:B------:R-:W-:Y:S01]  /*0350*/  ULDC.64 UR4, c[0x0][0x10] ;  /* 0x0000040000047ab9 */ /* 0x000fe20000000a00 */
[C---:B------:R-:W-:Y:S01]  /*0360*/  LOP3.LUT R8, R5.reuse, 0xffffffe0, RZ, 0xc0, !PT ;  /* 0xffffffe005087812 */ /* 0x040fe200078ec0ff */
[----:B------:R-:W-:Y:S01]  /*0370*/  UIMAD UR4, UR5, UR4, URZ ;  /* 0x00000004050472a4 */ /* 0x000fe2000f8e023f */
[----:B------:R-:W-:Y:S01]  /*0380*/  LOP3.LUT R5, R5, 0x1f, RZ, 0xc0, !PT ;  /* 0x0000001f05057812 */ /* 0x000fe200078ec0ff */
[----:B------:R-:W-:Y:S01]  /*0390*/  IMAD R7, R6, c[0x0][0xc], R7 ;  /* 0x0000030006077a24 */ /* 0x000fe200078e0207 */
[----:B------:R-:W-:Y:S01]  /*03a0*/  ULDC UR5, c[0x0][0xc] ;  /* 0x0000030000057ab9 */ /* 0x000fe20000000800 */
[----:B----4-:R-:W-:Y:S01]  /*03b0*/  IMAD R4, R4, c[0x0][0x10], RZ ;  /* 0x0000040004047a24 */ /* 0x010fe200078e02ff */
[----:B------:R-:W-:Y:S01]  /*03c0*/  UIMAD UR4, UR4, UR5, URZ ;  /* 0x00000005040472a4 */ /* 0x000fe2000f8e023f */
[----:B------:R-:W-:-:S02]  /*03d0*/  IMAD.MOV.U32 R9, RZ, RZ, 0x4 ;  /* 0x00000004ff097424 */ /* 0x000fc400078e00ff */
[----:B------:R-:W-:-:S03]  /*03e0*/  IMAD R6, R4, c[0x0][0xc], R7 ;  /* 0x0000030004067a24 */ /* 0x000fc600078e0207 */
[----:B------:R-:W-:-:S04]  /*03f0*/  IMAD R5, R8, UR4, R5 ;  /* 0x0000000408057c24 */ /* 0x000fc8000f8e0205 */
[----:B------:R-:W-:-:S04]  /*0400*/  IMAD R6, R6, 0x20, R5 ;  /* 0x0000002006067824 */ /* 0x000fc800078e0205 */
[----:B------:R-:W-:-:S05]  /*0410*/  IMAD.WIDE R8, R6, R9, c[0x0][0x168] ;  /* 0x00005a0006087625 */ /* 0x000fca00078e0209 */
[----:B------:R0:W2:Y:S01]  /*0420*/  LDG.E.CONSTANT R7, [R8.64] ;  /* 0x0000000608077981 */ /* 0x0000a2000c1e9900 */
[----:B------:R-:W-:Y:S02]  /*0430*/  IABS R6, c[0x0][0x18c] ;  /* 0x0000630000067a13 */ /* 0x000fe40000000000 */
[----:B------:R-:W-:Y:S02]  /*0440*/  IABS R14, R2 ;  /* 0x00000002000e7213 */ /* 0x000fe40000000000 */
[----:B------:R-:W1:Y:S01]  /*0450*/  I2F.RP R12, R6 ;  /* 0x00000006000c7306 */ /* 0x000e620000209400 */
[----:B------:R-:W-:Y:S02]  /*0460*/  IABS R15, R3 ;  /* 0x00000003000f7213 */ /* 0x000fe40000000000 */
[----:B0-----:R-:W-:-:S05]  /*0470*/  IABS R9, c[0x0][0x178] ;  /* 0x00005e0000097a13 */ /* 0x001fca0000000000 */
[----:B-1----:R-:W0:Y:S02]  /*0480*/  MUFU.RCP R12, R12 ;  /* 0x0000000c000c7308 */ /* 0x002e240000001000 */
[----:B0-----:R-:W-:-:S06]  /*0490*/  IADD3 R10, R12, 0xffffffe, RZ ;  /* 0x0ffffffe0c0a7810 */ /* 0x001fcc0007ffe0ff */
[----:B------:R0:W1:Y:S02]  /*04a0*/  F2I.FTZ.U32.TRUNC.NTZ R11, R10 ;  /* 0x0000000a000b7305 */ /* 0x000064000021f000 */
[----:B0-----:R-:W-:Y:S01]  /*04b0*/  IMAD.MOV.U32 R10, RZ, RZ, RZ ;  /* 0x000000ffff0a7224 */ /* 0x001fe200078e00ff */
[----:B-1----:R-:W-:-:S05]  /*04c0*/  IADD3 R13, RZ, -R11, RZ ;  /* 0x8000000bff0d7210 */ /* 0x002fca0007ffe0ff */
[----:B------:R-:W-:-:S04]  /*04d0*/  IMAD R13, R13, R6, RZ ;  /* 0x000000060d0d7224 */ /* 0x000fc800078e02ff */
[----:B------:R-:W-:-:S04]  /*04e0*/  IMAD.HI.U32 R11, R11, R13, R10 ;  /* 0x0000000d0b0b7227 */ /* 0x000fc800078e000a */
[----:B------:R-:W-:Y:S02]  /*04f0*/  IMAD.MOV.U32 R13, RZ, RZ, R14 ;  /* 0x000000ffff0d7224 */ /* 0x000fe400078e000e */
[----:B------:R-:W-:-:S04]  /*0500*/  IMAD.HI.U32 R10, R11, R15, RZ ;  /* 0x0000000f0b0a7227 */ /* 0x000fc800078e00ff */
[----:B------:R-:W-:-:S04]  /*0510*/  IMAD.HI.U32 R8, R11, R13, RZ ;  /* 0x0000000d0b087227 */ /* 0x000fc800078e00ff */
[----:B------:R-:W-:-:S04]  /*0520*/  IMAD.HI.U32 R11, R11, R9, RZ ;  /* 0x000000090b0b7227 */ /* 0x000fc800078e00ff */
[----:B------:R-:W-:Y:S02]  /*0530*/  IMAD.MOV R16, RZ, RZ, -R10 ;  /* 0x000000ffff107224 */ /* 0x000fe400078e0a0a */
[----:B------:R-:W-:Y:S02]  /*0540*/  IMAD.MOV R12, RZ, RZ, -R11 ;  /* 0x000000ffff0c7224 */ /* 0x000fe400078e0a0b */
[----:B------:R-:W-:Y:S02]  /*0550*/  IMAD.MOV R14, RZ, RZ, -R8 ;  /* 0x000000ffff0e7224 */ /* 0x000fe400078e0a08 */
[C---:B------:R-:W-:Y:S02]  /*0560*/  IMAD R15, R6.reuse, R16, R15 ;  /* 0x00000010060f7224 */ /* 0x040fe400078e020f */
[C---:B------:R-:W-:Y:S02]  /*0570*/  IMAD R9, R6.reuse, R12, R9 ;  /* 0x0000000c06097224 */ /* 0x040fe400078e0209 */
[C---:B------:R-:W-:Y:S01]  /*0580*/  IMAD R13, R6.reuse, R14, R13 ;  /* 0x0000000e060d7224 */ /* 0x040fe200078e020d */
[C---:B------:R-:W-:Y:S01]  /*0590*/  ISETP.GT.U32.AND P3, PT, R6.reuse, R15, PT ;  /* 0x0000000f0600720c */ /* 0x040fe20003f64070 */
[----:B------:R-:W-:Y:S01]  /*05a0*/  IMAD.MOV.U32 R12, RZ, RZ, c[0x0][0x178] ;  /* 0x00005e00ff0c7624 */ /* 0x000fe200078e00ff */
[----:B------:R-:W-:-:S02]  /*05b0*/  ISETP.GT.U32.AND P0, PT, R6, R9, PT ;  /* 0x000000090600720c */ /* 0x000fc40003f04070 */
[----:B------:R-:W-:-:S09]  /*05c0*/  ISETP.GT.U32.AND P4, PT, R6, R13, PT ;  /* 0x0000000d0600720c */ /* 0x000fd20003f84070 */
[--C-:B------:R-:W-:Y:S01]  /*05d0*/  @!P3 IMAD.IADD R15, R15, 0x1, -R6.reuse ;  /* 0x000000010f0fb824 */ /* 0x100fe200078e0a06 */
[----:B------:R-:W-:Y:S01]  /*05e0*/  @!P3 IADD3 R10, R10, 0x1, RZ ;  /* 0x000000010a0ab810 */ /* 0x000fe20007ffe0ff */
[----:B------:R-:W-:Y:S01]  /*05f0*/  @!P0 IMAD.IADD R9, R9, 0x1, -R6 ;  /* 0x0000000109098824 */ /* 0x000fe200078e0a06 */
[----:B------:R-:W-:Y:S02]  /*0600*/  @!P0 IADD3 R11, R11, 0x1, RZ ;  /* 0x000000010b0b8810 */ /* 0x000fe40007ffe0ff */
[-C--:B------:R-:W-:Y:S02]  /*0610*/  @!P4 IADD3 R13, R13, -R6.reuse, RZ ;  /* 0x800000060d0dc210 */ /* 0x080fe40007ffe0ff */
[-C--:B------:R-:W-:Y:S02]  /*0620*/  ISETP.GE.U32.AND P6, PT, R15, R6.reuse, PT ;  /* 0x000000060f00720c */ /* 0x080fe40003fc6070 */
[-C--:B------:R-:W-:Y:S02]  /*0630*/  ISETP.GE.U32.AND P5, PT, R13, R6.reuse, PT ;  /* 0x000000060d00720c */ /* 0x080fe40003fa6070 */
[----:B------:R-:W-:-:S02]  /*0640*/  ISETP.GE.U32.AND P2, PT, R9, R6, PT ;  /* 0x000000060900720c */ /* 0x000fc40003f46070 */
[----:B------:R-:W-:Y:S02]  /*0650*/  LOP3.LUT R13, R2, c[0x0][0x18c], RZ, 0x3c, !PT ;  /* 0x00006300020d7a12 */ /* 0x000fe400078e3cff */
[----:B------:R-:W-:Y:S02]  /*0660*/  LOP3.LUT R9, R3, c[0x0][0x18c], RZ, 0x3c, !PT ;  /* 0x0000630003097a12 */ /* 0x000fe400078e3cff */
[----:B------:R-:W-:Y:S02]  /*0670*/  ISETP.GE.AND P1, PT, R13, RZ, PT ;  /* 0x000000ff0d00720c */ /* 0x000fe40003f26270 */
[----:B------:R-:W-:Y:S02]  /*0680*/  ISETP.GE.AND P0, PT, R9, RZ, PT ;  /* 0x000000ff0900720c */ /* 0x000fe40003f06270 */
[----:B------:R-:W-:Y:S02]  /*0690*/  LOP3.LUT R6, R12, c[0x0][0x18c], RZ, 0x3c, !PT ;  /* 0x000063000c067a12 */ /* 0x000fe400078e3cff */
[----:B------:R-:W-:-:S02]  /*06a0*/  @!P4 IADD3 R8, R8, 0x1, RZ ;  /* 0x000000010808c810 */ /* 0x000fc40007ffe0ff */
[----:B------:R-:W-:Y:S02]  /*06b0*/  ISETP.GE.AND P4, PT, R6, RZ, PT ;  /* 0x000000ff0600720c */ /* 0x000fe40003f86270 */
[----:B------:R-:W-:Y:S02]  /*06c0*/  @P5 IADD3 R8, R8, 0x1, RZ ;  /* 0x0000000108085810 */ /* 0x000fe40007ffe0ff */
[----:B------:R-:W-:Y:S02]  /*06d0*/  @P6 IADD3 R10, R10, 0x1, RZ ;  /* 0x000000010a0a6810 */ /* 0x000fe40007ffe0ff */
[----:B------:R-:W-:Y:S01]  /*06e0*/  ISETP.NE.AND P3, PT, RZ, c[0x0][0x18c], PT ;  /* 0x00006300ff007a0c */ /* 0x000fe20003f65270 */
[----:B------:R-:W-:Y:S01]  /*06f0*/  @!P1 IMAD.MOV R8, RZ, RZ, -R8 ;  /* 0x000000ffff089224 */ /* 0x000fe200078e0a08 */
[----:B------:R-:W-:Y:S01]  /*0700*/  @P2 IADD3 R11, R11, 0x1, RZ ;  /* 0x000000010b0b2810 */ /* 0x000fe20007ffe0ff */
[----:B------:R-:W-:Y:S01]  /*0710*/  @!P0 IMAD.MOV R10, RZ, RZ, -R10 ;  /* 0x000000ffff0a8224 */ /* 0x000fe200078e0a0a */
[----:B------:R-:W-:-:S03]  /*0720*/  LOP3.LUT R6, RZ, c[0x0][0x18c], RZ, 0x33, !PT ;  /* 0x00006300ff067a12 */ /* 0x000fc600078e33ff */
[----:B------:R-:W-:Y:S02]  /*0730*/  @!P4 IADD3 R11, -R11, RZ, RZ ;  /* 0x000000ff0b0bc210 */ /* 0x000fe40007ffe1ff */
[C---:B------:R-:W-:Y:S02]  /*0740*/  SEL R8, R6.reuse, R8, !P3 ;  /* 0x0000000806087207 */ /* 0x040fe40005800000 */
[C---:B------:R-:W-:Y:S02]  /*0750*/  SEL R10, R6.reuse, R10, !P3 ;  /* 0x0000000a060a7207 */ /* 0x040fe40005800000 */
[----:B------:R-:W-:Y:S01]  /*0760*/  SEL R11, R6, R11, !P3 ;  /* 0x0000000b060b7207 */ /* 0x000fe20005800000 */
[----:B------:R-:W-:Y:S02]  /*0770*/  IMAD.MOV R9, RZ, RZ, -R8 ;  /* 0x000000ffff097224 */ /* 0x000fe400078e0a08 */
[--C-:B------:R-:W-:Y:S02]  /*0780*/  IMAD.MOV R6, RZ, RZ, -R10.reuse ;  /* 0x000000ffff067224 */ /* 0x100fe400078e0a0a */
[----:B------:R-:W-:-:S02]  /*0790*/  IMAD R10, R11, R8, R10 ;  /* 0x000000080b0a7224 */ /* 0x000fc400078e020a */
[----:B------:R-:W-:Y:S02]  /*07a0*/  IMAD R9, R9, c[0x0][0x18c], R2 ;  /* 0x0000630009097a24 */ /* 0x000fe400078e0202 */
[----:B------:R-:W-:Y:S02]  /*07b0*/  IMAD R3, R6, c[0x0][0x18c], R3 ;  /* 0x0000630006037a24 */ /* 0x000fe400078e0203 */
[----:B------:R-:W-:Y:S02]  /*07c0*/  IMAD R9, R10, c[0x0][0x18c], R9 ;  /* 0x000063000a097a24 */ /* 0x000fe400078e0209 */
[----:B------:R-:W-:-:S04]  /*07d0*/  IMAD R4, R4, c[0x0][0xc], R3 ;  /* 0x0000030004047a24 */ /* 0x000fc800078e0203 */
[----:B------:R-:W-:-:S04]  /*07e0*/  IMAD R4, R9, c[0x0][0x18c], R4 ;  /* 0x0000630009047a24 */ /* 0x000fc800078e0204 */
[----:B------:R-:W-:-:S05]  /*07f0*/  IMAD R5, R4, 0x20, R5 ;  /* 0x0000002004057824 */ /* 0x000fca00078e0205 */
[----:B------:R-:W-:-:S04]  /*0800*/  IADD3 R2, P0, R5, c[0x0][0x160], RZ ;  /* 0x0000580005027a10 */ /* 0x000fc80007f1e0ff */
[----:B------:R-:W-:Y:S01]  /*0810*/  LEA.HI.X.SX32 R3, R5, c[0x0][0x164], 0x1, P0 ;  /* 0x0000590005037a11 */ /* 0x000fe200000f0eff */
[----:B--2--5:R-:W-:-:S04]  /*0820*/  FMUL.FTZ R0, R0, R7 ;  /* 0x0000000700007220 */ /* 0x024fc80000410000 */
[----:B------:R-:W0:Y:S02]  /*0830*/  F2I.S8.NTZ R7, R0 ;  /* 0x0000000000077305 */ /* 0x000e240000202100 */
[----:B0-----:R-:W-:Y:S01]  /*0840*/  STG.E.U8 [R2.64], R7 ;  /* 0x0000000702007986 */ /* 0x001fe2000c101106 */
[----:B------:R-:W-:Y:S05]  /*0850*/  EXIT ;  /* 0x000000000000794d */ /* 0x000fea0003800000 */
.L_x_1:
[----:B------:R-:W-:-:S00]  /*0860*/  BRA `(.L_x_1) ;  /* 0xfffffff000007947 */ /* 0x000fc0000383ffff */
[----:B------:R-:W-:-:S00]  /*0870*/  NOP ;  /* 0x0000000000007918 */ /* 0x000fc00000000000 */
        /* <DEDUP_REMOVED lines=8> */
.L_x_22:


//--------------------- .text._ZN17fastertransformer24shift_partition_v2_COL32IfEEvPaPKT_iiiiPKfii --------------------------
	.section	.text._ZN17fastertransformer24shift_partition_v2_COL32IfEEvPaPKT_iiiiPKfii,"ax",@progbits
	.sectioninfo	@"SHI_REGISTERS=28"
	.align	128
        .global         _ZN17fastertransformer24shift_partition_v2_COL32IfEEvPaPKT_iiiiPKfii
        .type           _ZN17fastertransformer24shift_partition_v2_COL32IfEEvPaPKT_iiiiPKfii,@function
        .size           _ZN17fastertransformer24shift_partition_v2_COL32IfEEvPaPKT_iiiiPKfii,(.L_x_23 - _ZN17fastertransformer24shift_partition_v2_COL32IfEEvPaPKT_iiiiPKfii)
        .other          _ZN17fastertransformer24shift_partition_v2_COL32IfEEvPaPKT_iiiiPKfii,@"STO_CUDA_ENTRY STV_DEFAULT"
_ZN17fastertransformer24shift_partition_v2_COL32IfEEvPaPKT_iiiiPKfii:
.text._ZN17fastertransformer24shift_partition_v2_COL32IfEEvPaPKT_iiiiPKfii:
[----:B------:R-:W-:Y:S02]  /*0000*/  IMAD.MOV.U32 R1, RZ, RZ, c[0x0][0x28] ;  /* 0x00000a00ff017624 */ /* 0x000fe400078e00ff */
[----:B------:R-:W0:Y:S01]  /*0010*/  S2R R11, SR_TID.X ;  /* 0x00000000000b7919 */ /* 0x000e220000002100 */
[----:B------:R-:W-:-:S03]  /*0020*/  ISETP.NE.AND P1, PT, RZ, c[0x0][0x188], PT ;  /* 0x00006200ff007a0c */ /* 0x000fc60003f25270 */
[----:B------:R-:W1:Y:S04]  /*0030*/  S2R R8, SR_CTAID.Y ;  /* 0x0000000000087919 */ /* 0x000e680000002600 */
[----:B------:R-:W2:Y:S04]  /*0040*/  S2R R9, SR_CTAID.X ;  /* 0x0000000000097919 */ /* 0x000ea80000002500 */
[----:B------:R-:W3:Y:S01]  /*0050*/  S2R R10, SR_CTAID.Z ;  /* 0x00000000000a7919 */ /* 0x000ee20000002700 */
[C---:B0-----:R-:W-:Y:S02]  /*0060*/  ISETP.GE.AND P0, PT, R11.reuse, c[0x0][0x17c], PT ;  /* 0x00005f000b007a0c */ /* 0x041fe40003f06270 */
[----:B------:R-:W-:Y:S01]  /*0070*/  IADD3 R12, R11, c[0x0][0x0], RZ ;  /* 0x000000000b0c7a10 */ /* 0x000fe20007ffe0ff */
[----:B-1----:R-:W-:-:S02]  /*0080*/  IMAD.MOV.U32 R7, RZ, RZ, R8 ;  /* 0x000000ffff077224 */ /* 0x002fc400078e0008 */
[--C-:B--2---:R-:W-:Y:S02]  /*0090*/  IMAD R3, R8, c[0x0][0xc], R9.reuse ;  /* 0x0000030008037a24 */ /* 0x104fe400078e0209 */
[----:B------:R-:W-:Y:S01]  /*00a0*/  IMAD.MOV.U32 R6, RZ, RZ, R9 ;  /* 0x000000ffff067224 */ /* 0x000fe200078e0009 */
[----:B------:R-:W-:Y:S05]  /*00b0*/  @!P1 BRA `(.L_x_2) ;  /* 0x0000026000009947 */ /* 0x000fea0003800000 */
[----:B------:R-:W0:Y:S01]  /*00c0*/  I2F.U32.RP R0, c[0x0][0x10] ;  /* 0x0000040000007b06 */ /* 0x000e220000209000 */
        /* <DEDUP_REMOVED lines=8> */
[----:B-1----:R-:W-:Y:S02]  /*0150*/  IADD3 R4, R2, 0xffffffe, RZ ;  /* 0x0ffffffe02047810 */ /* 0x002fe40007ffe0ff */
[----:B------:R-:W-:-:S03]  /*0160*/  IADD3 R2, R9, c[0x0][0xc], RZ ;  /* 0x0000030009027a10 */ /* 0x000fc60007ffe0ff */
[----:B------:R1:W4:Y:S01]  /*0170*/  F2I.FTZ.U32.TRUNC.NTZ R5, R4 ;  /* 0x0000000400057305 */ /* 0x000322000021f000 */
[----:B0-----:R-:W-:Y:S01]  /*0180*/  IMAD.MOV.U32 R6, RZ, RZ, RZ ;  /* 0x000000ffff067224 */ /* 0x001fe200078e00ff */
[----:B------:R-:W-:Y:S01]  /*0190*/  IADD3 R2, R2, -c[0x0][0x188], RZ ;  /* 0x8000620002027a10 */ /* 0x000fe20007ffe0ff */
[----:B--2---:R-:W-:Y:S01]  /*01a0*/  IMAD.MOV R13, RZ, RZ, -R7 ;  /* 0x000000ffff0d7224 */ /* 0x004fe200078e0a07 */
[----:B-1----:R-:W-:-:S03]  /*01b0*/  HFMA2.MMA R4, -RZ, RZ, 0, 0 ;  /* 0x00000000ff047435 */ /* 0x002fc600000001ff */
[----:B------:R-:W-:Y:S02]  /*01c0*/  IMAD R13, R13, c[0x0][0x10], RZ ;  /* 0x000004000d0d7a24 */ /* 0x000fe400078e02ff */
[----:B----4-:R-:W-:Y:S02]  /*01d0*/  IMAD.MOV R15, RZ, RZ, -R5 ;  /* 0x000000ffff0f7224 */ /* 0x010fe400078e0a05 */
[----:B------:R-:W-:-:S04]  /*01e0*/  IMAD.HI.U32 R7, R7, R13, R6 ;  /* 0x0000000d07077227 */ /* 0x000fc800078e0006 */
[----:B------:R-:W-:Y:S02]  /*01f0*/  IMAD R15, R15, c[0x0][0xc], RZ ;  /* 0x000003000f0f7a24 */ /* 0x000fe400078e02ff */
[----:B------:R-:W-:-:S04]  /*0200*/  IMAD.HI.U32 R7, R7, R0, RZ ;  /* 0x0000000007077227 */ /* 0x000fc800078e00ff */
[----:B------:R-:W-:-:S04]  /*0210*/  IMAD.HI.U32 R5, R5, R15, R4 ;  /* 0x0000000f05057227 */ /* 0x000fc800078e0004 */
        /* <DEDUP_REMOVED lines=16> */
.L_x_2:
[----:B------:R-:W-:Y:S01]  /*0320*/  ISETP.GE.AND P2, PT, R12, c[0x0][0x17c], PT ;  /* 0x00005f000c007a0c */ /* 0x000fe20003f46270 */
[----:B---3--:R-:W-:Y:S01]  /*0330*/  IMAD R10, R10, c[0x0][0x10], RZ ;  /* 0x000004000a0a7a24 */ /* 0x008fe200078e02ff */
[----:B------:R-:W-:Y:S01]  /*0340*/  IADD3 R8, R12, c[0x0][0x0], RZ ;  /* 0x000000000c087a10 */ /* 0x000fe20007ffe0ff */
[----:B------:R-:W-:Y:S01]  /*0350*/  ULDC.64 UR4, c[0x0][0x10] ;  /* 0x0000040000047ab9 */ /* 0x000fe20000000a00 */
[C---:B------:R-:W-:Y:S01]  /*0360*/  @!P0 LOP3.LUT R9, R11.reuse, 0xffffffe0, RZ, 0xc0, !PT ;  /* 0xffffffe00b098812 */ /* 0x040fe200078ec0ff */
[----:B------:R-:W-:Y:S01]  /*0370*/  UIMAD UR4, UR5, UR4, URZ ;  /* 0x00000004050472a4 */ /* 0x000fe2000f8e023f */
[----:B------:R-:W-:Y:S01]  /*0380*/  ISETP.GE.AND P1, PT, R8, c[0x0][0x17c], PT ;  /* 0x00005f0008007a0c */ /* 0x000fe20003f26270 */
[----:B------:R-:W-:Y:S01]  /*0390*/  IMAD R0, R10, c[0x0][0xc], R3 ;  /* 0x000003000a007a24 */ /* 0x000fe200078e0203 */
[----:B------:R-:W-:Y:S01]  /*03a0*/  ULDC UR5, c[0x0][0xc] ;  /* 0x0000030000057ab9 */ /* 0x000fe20000000800 */
[----:B------:R-:W-:Y:S01]  /*03b0*/  @!P0 LOP3.LUT R11, R11, 0x1f, RZ, 0xc0, !PT ;  /* 0x0000001f0b0b8812 */ /* 0x000fe200078ec0ff */
[----:B------:R-:W-:Y:S01]  /*03c0*/  UIMAD UR4, UR4, UR5, URZ ;  /* 0x00000005040472a4 */ /* 0x000fe2000f8e023f */
[----:B------:R-:W-:Y:S01]  /*03d0*/  @!P0 IMAD.MOV.U32 R5, RZ, RZ, 0x4 ;  /* 0x00000004ff058424 */ /* 0x000fe200078e00ff */
[----:B------:R-:W-:Y:S01]  /*03e0*/  MOV R22, c[0x0][0x180] ;  /* 0x0000600000167a02 */ /* 0x000fe20000000f00 */
[----:B------:R-:W-:Y:S01]  /*03f0*/  @!P2 IMAD.MOV.U32 R20, RZ, RZ, 0x4 ;  /* 0x00000004ff14a424 */ /* 0x000fe200078e00ff */
[----:B------:R-:W-:Y:S01]  /*0400*/  @!P2 LOP3.LUT R13, R12, 0x1f, RZ, 0xc0, !PT ;  /* 0x0000001f0c0da812 */ /* 0x000fe200078ec0ff */
[----:B------:R-:W-:Y:S01]  /*0410*/  @!P0 IMAD R2, R0, 0x20, R11 ;  /* 0x0000002000028824 */ /* 0x000fe200078e020b */
[----:B------:R-:W-:Y:S01]  /*0420*/  @!P2 LOP3.LUT R12, R12, 0xffffffe0, RZ, 0xc0, !PT ;  /* 0xffffffe00c0ca812 */ /* 0x000fe200078ec0ff */
[----:B------:R-:W-:Y:S01]  /*0430*/  IMAD.MOV.U32 R23, RZ, RZ, c[0x0][0x184] ;  /* 0x00006100ff177624 */ /* 0x000fe200078e00ff */
[----:B------:R-:W-:Y:S01]  /*0440*/  ULDC.64 UR6, c[0x0][0x118] ;  /* 0x0000460000067ab9 */ /* 0x000fe20000000a00 */
[----:B------:R-:W-:Y:S01]  /*0450*/  @!P2 IMAD R3, R0, 0x20, R13 ;  /* 0x000000200003a824 */ /* 0x000fe200078e020d */
[C---:B------:R-:W-:Y:S01]  /*0460*/  @!P1 LOP3.LUT R15, R8.reuse, 0x1f, RZ, 0xc0, !PT ;  /* 0x0000001f080f9812 */ /* 0x040fe200078ec0ff */
[----:B------:R-:W-:Y:S01]  /*0470*/  @!P0 IMAD R2, R9, UR4, R2 ;  /* 0x0000000409028c24 */ /* 0x000fe2000f8e0202 */
[----:B------:R-:W-:Y:S01]  /*0480*/  @!P1 LOP3.LUT R16, R8, 0xffffffe0, RZ, 0xc0, !PT ;  /* 0xffffffe008109812 */ /* 0x000fe200078ec0ff */
[----:B------:R-:W-:Y:S01]  /*0490*/  @!P2 IMAD R3, R12, UR4, R3 ;  /* 0x000000040c03ac24 */ /* 0x000fe2000f8e0203 */
[----:B------:R0:W2:Y:S01]  /*04a0*/  LDG.E.CONSTANT R14, [R22.64] ;  /* 0x00000006160e7981 */ /* 0x0000a2000c1e9900 */
[----:B------:R-:W-:-:S04]  /*04b0*/  @!P0 IMAD.WIDE R4, R2, R5, c[0x0][0x168] ;  /* 0x00005a0002048625 */ /* 0x000fc800078e0205 */
[----:B------:R-:W-:Y:S01]  /*04c0*/  @!P2 IMAD.WIDE R20, R3, R20, c[0x0][0x168] ;  /* 0x00005a000314a625 */ /* 0x000fe200078e0214 */
[----:B------:R1:W2:Y:S03]  /*04d0*/  @!P0 LDG.E.CONSTANT R19, [R4.64] ;  /* 0x0000000604138981 */ /* 0x0002a6000c1e9900 */
[----:B------:R-:W-:Y:S01]  /*04e0*/  @!P1 IMAD R3, R0, 0x20, R15 ;  /* 0x0000002000039824 */ /* 0x000fe200078e020f */
[----:B------:R3:W4:Y:S01]  /*04f0*/  @!P2 LDG.E.CONSTANT R17, [R20.64] ;  /* 0x000000061411a981 */ /* 0x000722000c1e9900 */
[----:B------:R-:W-:Y:S02]  /*0500*/  @!P1 IMAD.MOV.U32 R2, RZ, RZ, 0x4 ;  /* 0x00000004ff029424 */ /* 0x000fe400078e00ff */
[----:B------:R-:W-:-:S04]  /*0510*/  @!P1 IMAD R3, R16, UR4, R3 ;  /* 0x0000000410039c24 */ /* 0x000fc8000f8e0203 */
[----:B------:R-:W-:-:S06]  /*0520*/  @!P1 IMAD.WIDE R2, R3, R2, c[0x0][0x168] ;  /* 0x00005a0003029625 */ /* 0x000fcc00078e0202 */
[----:B------:R5:W4:Y:S01]  /*0530*/  @!P1 LDG.E.CONSTANT R3, [R2.64] ;  /* 0x0000000602039981 */ /* 0x000b22000c1e9900 */
[----:B------:R-:W-:-:S04]  /*0540*/  IABS R18, c[0x0][0x18c] ;  /* 0x0000630000127a13 */ /* 0x000fc80000000000 */
[----:B0-----:R-:W0:Y:S08]  /*0550*/  I2F.RP R22, R18 ;  /* 0x0000001200167306 */ /* 0x001e300000209400 */
[----:B0-----:R-:W1:Y:S02]  /*0560*/  MUFU.RCP R22, R22 ;  /* 0x0000001600167308 */ /* 0x001e640000001000 */
[----:B-1----:R-:W-:-:S06]  /*0570*/  IADD3 R4, R22, 0xffffffe, RZ ;  /* 0x0ffffffe16047810 */ /* 0x002fcc0007ffe0ff */
[----:B------:R0:W1:Y:S01]  /*0580*/  F2I.FTZ.U32.TRUNC.NTZ R5, R4 ;  /* 0x0000000400057305 */ /* 0x000062000021f000 */
[----:B---3--:R-:W-:Y:S02]  /*0590*/  IABS R20, c[0x0][0x178] ;  /* 0x00005e0000147a13 */ /* 0x008fe40000000000 */
[----:B0-----:R-:W-:Y:S01]  /*05a0*/  MOV R4, RZ ;  /* 0x000000ff00047202 */ /* 0x001fe20000000f00 */
[----:B-1----:R-:W-:-:S04]  /*05b0*/  IMAD.MOV R21, RZ, RZ, -R5 ;  /* 0x000000ffff157224 */ /* 0x002fc800078e0a05 */
[----:B------:R-:W-:-:S04]  /*05c0*/  IMAD R21, R21, R18, RZ ;  /* 0x0000001215157224 */ /* 0x000fc800078e02ff */
[----:B------:R-:W-:-:S04]  /*05d0*/  IMAD.HI.U32 R5, R5, R21, R4 ;  /* 0x0000001505057227 */ /* 0x000fc800078e0004 */
[----:B------:R-:W-:Y:S01]  /*05e0*/  IMAD.MOV.U32 R21, RZ, RZ, R20 ;  /* 0x000000ffff157224 */ /* 0x000fe200078e0014 */
[----:B------:R-:W-:-:S03]  /*05f0*/  IABS R23, R7 ;  /* 0x0000000700177213 */ /* 0x000fc60000000000 */
[----:B-----5:R-:W-:-:S04]  /*0600*/  IMAD.HI.U32 R2, R5, R21, RZ ;  /* 0x0000001505027227 */ /* 0x020fc800078e00ff */
[----:B------:R-:W-:Y:S02]  /*0610*/  IMAD.MOV R20, RZ, RZ, -R2 ;  /* 0x000000ffff147224 */ /* 0x000fe400078e0a02 */
[----:B------:R-:W-:Y:S01]  /*0620*/  IMAD.HI.U32 R4, R5, R23, RZ ;  /* 0x0000001705047227 */ /* 0x000fe200078e00ff */
[----:B------:R-:W-:-:S03]  /*0630*/  IABS R25, R6 ;  /* 0x0000000600197213 */ /* 0x000fc60000000000 */
[C---:B------:R-:W-:Y:S02]  /*0640*/  IMAD R21, R18.reuse, R20, R21 ;  /* 0x0000001412157224 */ /* 0x040fe400078e0215 */
[----:B------:R-:W-:Y:S02]  /*0650*/  IMAD.MOV R20, RZ, RZ, -R4 ;  /* 0x000000ffff147224 */ /* 0x000fe400078e0a04 */
[----:B------:R-:W-:Y:S01]  /*0660*/  IMAD.HI.U32 R5, R5, R25, RZ ;  /* 0x0000001905057227 */ /* 0x000fe200078e00ff */
[----:B------:R-:W-:-:S03]  /*0670*/  ISETP.GT.U32.AND P6, PT, R18, R21, PT ;  /* 0x000000151200720c */ /* 0x000fc60003fc4070 */
[----:B------:R-:W-:Y:S02]  /*0680*/  IMAD R23, R18, R20, R23 ;  /* 0x0000001412177224 */ /* 0x000fe400078e0217 */
[----:B------:R-:W-:-:S03]  /*0690*/  IMAD.MOV R20, RZ, RZ, -R5 ;  /* 0x000000ffff147224 */ /* 0x000fc600078e0a05 */
[C---:B------:R-:W-:Y:S01]  /*06a0*/  ISETP.GT.U32.AND P3, PT, R18.reuse, R23, PT ;  /* 0x000000171200720c */ /* 0x040fe20003f64070 */
[----:B------:R-:W-:-:S04]  /*06b0*/  IMAD R25, R18, R20, R25 ;  /* 0x0000001412197224 */ /* 0x000fc800078e0219 */
[----:B------:R-:W-:Y:S01]  /*06c0*/  @!P6 IMAD.IADD R21, R21, 0x1, -R18 ;  /* 0x000000011515e824 */ /* 0x000fe200078e0a12 */
[----:B------:R-:W-:-:S04]  /*06d0*/  ISETP.GT.U32.AND P5, PT, R18, R25, PT ;  /* 0x000000191200720c */ /* 0x000fc80003fa4070 */
[----:B------:R-:W-:-:S03]  /*06e0*/  ISETP.GE.U32.AND P4, PT, R21, R18, PT ;  /* 0x000000121500720c */ /* 0x000fc60003f86070 */
[-C--:B------:R-:W-:Y:S02]  /*06f0*/  @!P3 IADD3 R23, R23, -R18.reuse, RZ ;  /* 0x800000121717b210 */ /* 0x080fe40007ffe0ff */
[----:B------:R-:W-:Y:S02]  /*0700*/  @!P6 IADD3 R2, R2, 0x1, RZ ;  /* 0x000000010202e810 */ /* 0x000fe40007ffe0ff */
[----:B------:R-:W-:Y:S02]  /*0710*/  ISETP.GE.U32.AND P6, PT, R23, R18, PT ;  /* 0x000000121700720c */ /* 0x000fe40003fc6070 */
[----:B------:R-:W-:Y:S01]  /*0720*/  @!P5 IMAD.IADD R25, R25, 0x1, -R18 ;  /* 0x000000011919d824 */ /* 0x000fe200078e0a12 */
[----:B------:R-:W-:-:S03]  /*0730*/  LOP3.LUT R20, R7, c[0x0][0x18c], RZ, 0x3c, !PT ;  /* 0x0000630007147a12 */ /* 0x000fc600078e3cff */
[----:B------:R-:W-:Y:S02]  /*0740*/  @P4 IADD3 R2, R2, 0x1, RZ ;  /* 0x0000000102024810 */ /* 0x000fe40007ffe0ff */
[----:B------:R-:W-:Y:S01]  /*0750*/  ISETP.GE.U32.AND P4, PT, R25, R18, PT ;  /* 0x000000121900720c */ /* 0x000fe20003f86070 */
[----:B------:R-:W-:Y:S01]  /*0760*/  IMAD.MOV.U32 R18, RZ, RZ, c[0x0][0x178] ;  /* 0x00005e00ff127624 */ /* 0x000fe200078e00ff */
[----:B------:R-:W-:Y:S02]  /*0770*/  @!P3 IADD3 R4, R4, 0x1, RZ ;  /* 0x000000010404b810 */ /* 0x000fe40007ffe0ff */
[----:B------:R-:W-:Y:S02]  /*0780*/  LOP3.LUT R21, R6, c[0x0][0x18c], RZ, 0x3c, !PT ;  /* 0x0000630006157a12 */ /* 0x000fe400078e3cff */
[----:B------:R-:W-:Y:S02]  /*0790*/  ISETP.GE.AND P3, PT, R20, RZ, PT ;  /* 0x000000ff1400720c */ /* 0x000fe40003f66270 */
[----:B------:R-:W-:-:S02]  /*07a0*/  @P6 IADD3 R4, R4, 0x1, RZ ;  /* 0x0000000104046810 */ /* 0x000fc40007ffe0ff */
[----:B------:R-:W-:Y:S02]  /*07b0*/  LOP3.LUT R18, R18, c[0x0][0x18c], RZ, 0x3c, !PT ;  /* 0x0000630012127a12 */ /* 0x000fe400078e3cff */
[----:B------:R-:W-:Y:S02]  /*07c0*/  ISETP.GE.AND P6, PT, R21, RZ, PT ;  /* 0x000000ff1500720c */ /* 0x000fe40003fc6270 */
[----:B------:R-:W-:Y:S02]  /*07d0*/  @!P5 IADD3 R5, R5, 0x1, RZ ;  /* 0x000000010505d810 */ /* 0x000fe40007ffe0ff */
[----:B------:R-:W-:Y:S02]  /*07e0*/  ISETP.GE.AND P5, PT, R18, RZ, PT ;  /* 0x000000ff1200720c */ /* 0x000fe40003fa6270 */
[----:B------:R-:W-:Y:S01]  /*07f0*/  @P4 IADD3 R5, R5, 0x1, RZ ;  /* 0x0000000105054810 */ /* 0x000fe20007ffe0ff */
[----:B------:R-:W-:Y:S01]  /*0800*/  @!P3 IMAD.MOV R4, RZ, RZ, -R4 ;  /* 0x000000ffff04b224 */ /* 0x000fe200078e0a04 */
[----:B------:R-:W-:-:S02]  /*0810*/  ISETP.NE.AND P4, PT, RZ, c[0x0][0x18c], PT ;  /* 0x00006300ff007a0c */ /* 0x000fc40003f85270 */
[----:B------:R-:W-:-:S03]  /*0820*/  LOP3.LUT R21, RZ, c[0x0][0x18c], RZ, 0x33, !PT ;  /* 0x00006300ff157a12 */ /* 0x000fc600078e33ff */
[----:B------:R-:W-:Y:S01]  /*0830*/  @!P6 IMAD.MOV R5, RZ, RZ, -R5 ;  /* 0x000000ffff05e224 */ /* 0x000fe200078e0a05 */
[----:B------:R-:W-:-:S03]  /*0840*/  SEL R18, R21, R4, !P4 ;  /* 0x0000000415127207 */ /* 0x000fc60006000000 */
[----:B------:R-:W-:Y:S02]  /*0850*/  @!P5 IADD3 R2, -R2, RZ, RZ ;  /* 0x000000ff0202d210 */ /* 0x000fe40007ffe1ff */
[C---:B------:R-:W-:Y:S02]  /*0860*/  SEL R5, R21.reuse, R5, !P4 ;  /* 0x0000000515057207 */ /* 0x040fe40006000000 */
[----:B------:R-:W-:Y:S01]  /*0870*/  SEL R4, R21, R2, !P4 ;  /* 0x0000000215047207 */ /* 0x000fe20006000000 */
[----:B------:R-:W-:Y:S02]  /*0880*/  IMAD.MOV R2, RZ, RZ, -R18 ;  /* 0x000000ffff027224 */ /* 0x000fe400078e0a12 */
[----:B------:R-:W-:Y:S02]  /*0890*/  IMAD.MOV R21, RZ, RZ, -R5 ;  /* 0x000000ffff157224 */ /* 0x000fe400078e0a05 */
[----:B------:R-:W-:Y:S02]  /*08a0*/  IMAD R2, R2, c[0x0][0x18c], R7 ;  /* 0x0000630002027a24 */ /* 0x000fe400078e0207 */
[----:B------:R-:W-:-:S02]  /*08b0*/  IMAD R5, R4, R18, R5 ;  /* 0x0000001204057224 */ /* 0x000fc400078e0205 */
[----:B------:R-:W-:Y:S02]  /*08c0*/  IMAD R7, R21, c[0x0][0x18c], R6 ;  /* 0x0000630015077a24 */ /* 0x000fe400078e0206 */
[----:B------:R-:W-:Y:S02]  /*08d0*/  IMAD R2, R5, c[0x0][0x18c], R2 ;  /* 0x0000630005027a24 */ /* 0x000fe400078e0202 */
[----:B------:R-:W-:-:S04]  /*08e0*/  IMAD R7, R10, c[0x0][0xc], R7 ;  /* 0x000003000a077a24 */ /* 0x000fc800078e0207 */
[----:B------:R-:W-:-:S04]  /*08f0*/  IMAD R2, R2, c[0x0][0x18c], R7 ;  /* 0x0000630002027a24 */ /* 0x000fc800078e0207 */
[C---:B------:R-:W-:Y:S01]  /*0900*/  @!P0 IMAD R6, R2.reuse, 0x20, R11 ;  /* 0x0000002002068824 */ /* 0x040fe200078e020b */
[----:B------:R-:W-:-:S03]  /*0910*/  @!P1 LEA R15, R2, R15, 0x5 ;  /* 0x0000000f020f9211 */ /* 0x000fc600078e28ff */
[----:B------:R-:W-:Y:S02]  /*0920*/  @!P0 IMAD R9, R9, UR4, R6 ;  /* 0x0000000409098c24 */ /* 0x000fe4000f8e0206 */
[----:B------:R-:W-:Y:S01]  /*0930*/  @!P2 IMAD R13, R2, 0x20, R13 ;  /* 0x00000020020da824 */ /* 0x000fe200078e020d */
[----:B------:R-:W-:Y:S02]  /*0940*/  IADD3 R5, R8, c[0x0][0x0], RZ ;  /* 0x0000000008057a10 */ /* 0x000fe40007ffe0ff */
[C---:B------:R-:W-:Y:S01]  /*0950*/  @!P0 IADD3 R6, P3, R9.reuse, c[0x0][0x160], RZ ;  /* 0x0000580009068a10 */ /* 0x040fe20007f7e0ff */
[----:B------:R-:W-:Y:S02]  /*0960*/  @!P2 IMAD R13, R12, UR4, R13 ;  /* 0x000000040c0dac24 */ /* 0x000fe4000f8e020d */
[----:B------:R-:W-:Y:S01]  /*0970*/  @!P1 IMAD R15, R16, UR4, R15 ;  /* 0x00000004100f9c24 */ /* 0x000fe2000f8e020f */
[----:B------:R-:W-:Y:S02]  /*0980*/  @!P0 LEA.HI.X.SX32 R7, R9, c[0x0][0x164], 0x1, P3 ;  /* 0x0000590009078a11 */ /* 0x000fe400018f0eff */
[----:B------:R-:W-:-:S02]  /*0990*/  ISETP.GE.AND P3, PT, R5, c[0x0][0x17c], PT ;  /* 0x00005f0005007a0c */ /* 0x000fc40003f66270 */
[----:B------:R-:W-:Y:S02]  /*09a0*/  @!P2 IADD3 R8, P4, R13, c[0x0][0x160], RZ ;  /* 0x000058000d08aa10 */ /* 0x000fe40007f9e0ff */
[----:B------:R-:W-:Y:S02]  /*09b0*/  @!P1 IADD3 R10, P5, R15, c[0x0][0x160], RZ ;  /* 0x000058000f0a9a10 */ /* 0x000fe40007fbe0ff */
[----:B------:R-:W-:Y:S02]  /*09c0*/  @!P2 LEA.HI.X.SX32 R9, R13, c[0x0][0x164], 0x1, P4 ;  /* 0x000059000d09aa11 */ /* 0x000fe400020f0eff */
[----:B------:R-:W-:Y:S01]  /*09d0*/  @!P1 LEA.HI.X.SX32 R11, R15, c[0x0][0x164], 0x1, P5 ;  /* 0x000059000f0b9a11 */ /* 0x000fe200028f0eff */
[C---:B--2---:R-:W-:Y:S02]  /*09e0*/  @!P0 FMUL.FTZ R4, R14.reuse, R19 ;  /* 0x000000130e048220 */ /* 0x044fe40000410000 */
[----:B----4-:R-:W-:-:S04]  /*09f0*/  @!P2 FMUL.FTZ R17, R14, R17 ;  /* 0x000000110e11a220 */ /* 0x010fc80000410000 */
[----:B------:R-:W0:Y:S01]  /*0a00*/  @!P0 F2I.S8.NTZ R4, R4 ;  /* 0x0000000400048305 */ /* 0x000e220000202100 */
[----:B------:R-:W-:-:S07]  /*0a10*/  @!P1 FMUL.FTZ R3, R14, R3 ;  /* 0x000000030e039220 */ /* 0x000fce0000410000 */
[----:B------:R-:W1:Y:S08]  /*0a20*/  @!P2 F2I.S8.NTZ R17, R17 ;  /* 0x000000110011a305 */ /* 0x000e700000202100 */
[----:B------:R-:W2:Y:S01]  /*0a30*/  @!P1 F2I.S8.NTZ R3, R3 ;  /* 0x0000000300039305 */ /* 0x000ea20000202100 */
[----:B0-----:R0:W-:Y:S04]  /*0a40*/  @!P0 STG.E.U8 [R6.64], R4 ;  /* 0x0000000406008986 */ /* 0x0011e8000c101106 */
[----:B-1----:R0:W-:Y:S04]  /*0a50*/  @!P2 STG.E.U8 [R8.64], R17 ;  /* 0x000000110800a986 */ /* 0x0021e8000c101106 */
[----:B--2---:R0:W-:Y:S01]  /*0a60*/  @!P1 STG.E.U8 [R10.64], R3 ;  /* 0x000000030a009986 */ /* 0x0041e2000c101106 */
[----:B------:R-:W-:Y:S05]  /*0a70*/  @P3 EXIT ;  /* 0x000000000000394d */ /* 0x000fea0003800000 */
[C---:B0-----:R-:W-:Y:S02]  /*0a80*/  LOP3.LUT R7, R5.reuse, 0x1f, RZ, 0xc0, !PT ;  /* 0x0000001f05077812 */ /* 0x041fe400078ec0ff */
[----:B------:R-:W-:Y:S01]  /*0a90*/  LOP3.LUT R3, R5, 0xffffffe0, RZ, 0xc0, !PT ;  /* 0xffffffe005037812 */ /* 0x000fe200078ec0ff */
[----:B------:R-:W-:-:S02]  /*0aa0*/  IMAD.MOV.U32 R5, RZ, RZ, 0x4 ;  /* 0x00000004ff057424 */ /* 0x000fc400078e00ff */
[----:B------:R-:W-:-:S04]  /*0ab0*/  IMAD R0, R0, 0x20, R7 ;  /* 0x0000002000007824 */ /* 0x000fc800078e0207 */
[----:B------:R-:W-:-:S04]  /*0ac0*/  IMAD R0, R3, UR4, R0 ;  /* 0x0000000403007c24 */ /* 0x000fc8000f8e0200 */
[----:B------:R-:W-:-:S06]  /*0ad0*/  IMAD.WIDE R4, R0, R5, c[0x0][0x168] ;  /* 0x00005a0000047625 */ /* 0x000fcc00078e0205 */
[----:B------:R-:W2:Y:S01]  /*0ae0*/  LDG.E.CONSTANT R5, [R4.64] ;  /* 0x0000000604057981 */ /* 0x000ea2000c1e9900 */
[----:B------:R-:W-:-:S04]  /*0af0*/  IMAD R2, R2, 0x20, R7 ;  /* 0x0000002002027824 */ /* 0x000fc800078e0207 */
[----:B------:R-:W-:-:S05]  /*0b00*/  IMAD R3, R3, UR4, R2 ;  /* 0x0000000403037c24 */ /* 0x000fca000f8e0202 */
[----:B------:R-:W-:-:S04]  /*0b10*/  IADD3 R2, P0, R3, c[0x0][0x160], RZ ;  /* 0x0000580003027a10 */ /* 0x000fc80007f1e0ff */
[----:B------:R-:W-:Y:S01]  /*0b20*/  LEA.HI.X.SX32 R3, R3, c[0x0][0x164], 0x1, P0 ;  /* 0x0000590003037a11 */ /* 0x000fe200000f0eff */
[----:B--2---:R-:W-:-:S04]  /*0b30*/  FMUL.FTZ R14, R14, R5 ;  /* 0x000000050e0e7220 */ /* 0x004fc80000410000 */
[----:B------:R-:W0:Y:S02]  /*0b40*/  F2I.S8.NTZ R7, R14 ;  /* 0x0000000e00077305 */ /* 0x000e240000202100 */
[----:B0-----:R-:W-:Y:S01]  /*0b50*/  STG.E.U8 [R2.64], R7 ;  /* 0x0000000702007986 */ /* 0x001fe2000c101106 */
[----:B------:R-:W-:Y:S05]  /*0b60*/  EXIT ;  /* 0x000000000000794d */ /* 0x000fea0003800000 */
.L_x_3:
        /* <DEDUP_REMOVED lines=9> */
.L_x_23:


//--------------------- .text._ZN17fastertransformer15shift_partitionI7__half2EEvPT_PKS2_iiiiii --------------------------
	.section	.text._ZN17fastertransformer15shift_partitionI7__half2EEvPT_PKS2_iiiiii,"ax",@progbits
	.sectioninfo	@"SHI_REGISTERS=19"
	.align	128
        .global         _ZN17fastertransformer15shift_partitionI7__half2EEvPT_PKS2_iiiiii
        .type           _ZN17fastertransformer15shift_partitionI7__half2EEvPT_PKS2_iiiiii,@function
        .size           _ZN17fastertransformer15shift_partitionI7__half2EEvPT_PKS2_iiiiii,(.L_x_24 - _ZN17fastertransformer15shift_partitionI7__half2EEvPT_PKS2_iiiiii)
        .other          _ZN17fastertransformer15shift_partitionI7__half2EEvPT_PKS2_iiiiii,@"STO_CUDA_ENTRY STV_DEFAULT"
_ZN17fastertransformer15shift_partitionI7__half2EEvPT_PKS2_iiiiii:
.text._ZN17fastertransformer15shift_partitionI7__half2EEvPT_PKS2_iiiiii:
[----:B------:R-:W-:Y:S02]  /*0000*/  IMAD.MOV.U32 R1, RZ, RZ, c[0x0][0x28] ;  /* 0x00000a00ff017624 */ /* 0x000fe400078e00ff */
[----:B------:R-:W0:Y:S01]  /*0010*/  S2R R10, SR_CTAID.Y ;  /* 0x00000000000a7919 */ /* 0x000e220000002600 */
[----:B------:R-:W-:-:S03]  /*0020*/  ISETP.NE.AND P1, PT, RZ, c[0x0][0x180], PT ;  /* 0x00006000ff007a0c */ /* 0x000fc60003f25270 */
[----:B------:R-:W1:Y:S04]  /*0030*/  S2R R2, SR_CTAID.Z ;  /* 0x0000000000027919 */ /* 0x000e680000002700 */
[----:B------:R-:W2:Y:S04]  /*0040*/  S2R R11, SR_CTAID.X ;  /* 0x00000000000b7919 */ /* 0x000ea80000002500 */
[----:B------:R-:W3:Y:S01]  /*0050*/  S2R R0, SR_TID.X ;  /* 0x0000000000007919 */ /* 0x000ee20000002100 */
[----:B0-----:R-:W-:Y:S02]  /*0060*/  IMAD.MOV.U32 R3, RZ, RZ, R10 ;  /* 0x000000ffff037224 */ /* 0x001fe400078e000a */
[----:B-1----:R-:W-:-:S02]  /*0070*/  IMAD R2, R2, c[0x0][0x10], RZ ;  /* 0x0000040002027a24 */ /* 0x002fc400078e02ff */
[--C-:B--2---:R-:W-:Y:S02]  /*0080*/  IMAD R7, R10, c[0x0][0xc], R11.reuse ;  /* 0x000003000a077a24 */ /* 0x104fe400078e020b */
[----:B------:R-:W-:Y:S01]  /*0090*/  IMAD.MOV.U32 R5, RZ, RZ, R11 ;  /* 0x000000ffff057224 */ /* 0x000fe200078e000b */
[----:B---3--:R-:W-:Y:S01]  /*00a0*/  ISETP.GE.AND P0, PT, R0, c[0x0][0x17c], PT ;  /* 0x00005f0000007a0c */ /* 0x008fe20003f06270 */
[----:B------:R-:W-:Y:S01]  /*00b0*/  IMAD R7, R2, c[0x0][0xc], R7 ;  /* 0x0000030002077a24 */ /* 0x000fe200078e0207 */
[----:B------:R-:W-:Y:S11]  /*00c0*/  @!P1 BRA `(.L_x_4) ;  /* 0x0000026000009947 */ /* 0x000ff60003800000 */
        /* <DEDUP_REMOVED lines=11> */
[----:B0-----:R-:W-:Y:S02]  /*0180*/  IMAD.MOV.U32 R4, RZ, RZ, RZ ;  /* 0x000000ffff047224 */ /* 0x001fe400078e00ff */
[----:B--2---:R-:W-:Y:S01]  /*0190*/  IMAD.MOV R13, RZ, RZ, -R5 ;  /* 0x000000ffff0d7224 */ /* 0x004fe200078e0a05 */
[----:B-1----:R-:W-:-:S03]  /*01a0*/  HFMA2.MMA R8, -RZ, RZ, 0, 0 ;  /* 0x00000000ff087435 */ /* 0x002fc600000001ff */
[----:B------:R-:W-:Y:S02]  /*01b0*/  IMAD R13, R13, c[0x0][0x10], RZ ;  /* 0x000004000d0d7a24 */ /* 0x000fe400078e02ff */
[----:B---3--:R-:W-:Y:S02]  /*01c0*/  IMAD.MOV R15, RZ, RZ, -R9 ;  /* 0x000000ffff0f7224 */ /* 0x008fe400078e0a09 */
[----:B------:R-:W-:Y:S01]  /*01d0*/  IMAD.HI.U32 R4, R5, R13, R4 ;  /* 0x0000000d05047227 */ /* 0x000fe200078e0004 */
[----:B------:R-:W-:-:S03]  /*01e0*/  IADD3 R5, R11, c[0x0][0xc], RZ ;  /* 0x000003000b057a10 */ /* 0x000fc60007ffe0ff */
[----:B------:R-:W-:Y:S01]  /*01f0*/  IMAD R15, R15, c[0x0][0xc], RZ ;  /* 0x000003000f0f7a24 */ /* 0x000fe200078e02ff */
[----:B------:R-:W-:Y:S01]  /*0200*/  IADD3 R5, R5, -c[0x0][0x180], RZ ;  /* 0x8000600005057a10 */ /* 0x000fe20007ffe0ff */
        /* <DEDUP_REMOVED lines=18> */
.L_x_4:
[----:B------:R-:W-:Y:S05]  /*0330*/  @P0 EXIT ;  /* 0x000000000000094d */ /* 0x000fea0003800000 */
[----:B------:R-:W-:Y:S01]  /*0340*/  IMAD.MOV.U32 R4, RZ, RZ, 0x4 ;  /* 0x00000004ff047424 */ /* 0x000fe200078e00ff */
[----:B------:R-:W-:Y:S01]  /*0350*/  ULDC.64 UR4, c[0x0][0x118] ;  /* 0x0000460000047ab9 */ /* 0x000fe20000000a00 */
[----:B------:R-:W-:-:S04]  /*0360*/  IMAD R7, R7, c[0x0][0x17c], R0 ;  /* 0x00005f0007077a24 */ /* 0x000fc800078e0200 */
[----:B------:R-:W-:-:S05]  /*0370*/  IMAD.WIDE R8, R7, R4, c[0x0][0x168] ;  /* 0x00005a0007087625 */ /* 0x000fca00078e0204 */
[----:B------:R0:W2:Y:S01]  /*0380*/  LDG.E R6, [R8.64] ;  /* 0x0000000408067981 */ /* 0x0000a2000c1e1900 */
[----:B------:R-:W-:Y:S02]  /*0390*/  IABS R7, c[0x0][0x184] ;  /* 0x0000610000077a13 */ /* 0x000fe40000000000 */
[----:B------:R-:W-:Y:S02]  /*03a0*/  IABS R16, R5 ;  /* 0x0000000500107213 */ /* 0x000fe40000000000 */
[----:B------:R-:W1:Y:S01]  /*03b0*/  I2F.RP R12, R7 ;  /* 0x00000007000c7306 */ /* 0x000e620000209400 */
[----:B0-----:R-:W-:-:S07]  /*03c0*/  IABS R8, c[0x0][0x178] ;  /* 0x00005e0000087a13 */ /* 0x001fce0000000000 */
[----:B-1----:R-:W0:Y:S02]  /*03d0*/  MUFU.RCP R12, R12 ;  /* 0x0000000c000c7308 */ /* 0x002e240000001000 */
[----:B0-----:R-:W-:-:S06]  /*03e0*/  IADD3 R10, R12, 0xffffffe, RZ ;  /* 0x0ffffffe0c0a7810 */ /* 0x001fcc0007ffe0ff */
[----:B------:R0:W1:Y:S02]  /*03f0*/  F2I.FTZ.U32.TRUNC.NTZ R11, R10 ;  /* 0x0000000a000b7305 */ /* 0x000064000021f000 */
[----:B0-----:R-:W-:Y:S01]  /*0400*/  HFMA2.MMA R10, -RZ, RZ, 0, 0 ;  /* 0x00000000ff0a7435 */ /* 0x001fe200000001ff */
[----:B-1----:R-:W-:-:S04]  /*0410*/  IMAD.MOV R14, RZ, RZ, -R11 ;  /* 0x000000ffff0e7224 */ /* 0x002fc800078e0a0b */
[----:B------:R-:W-:Y:S01]  /*0420*/  IMAD R13, R14, R7, RZ ;  /* 0x000000070e0d7224 */ /* 0x000fe200078e02ff */
[----:B------:R-:W-:-:S04]  /*0430*/  IABS R14, R3 ;  /* 0x00000003000e7213 */ /* 0x000fc80000000000 */
[----:B------:R-:W-:-:S06]  /*0440*/  IMAD.HI.U32 R11, R11, R13, R10 ;  /* 0x0000000d0b0b7227 */ /* 0x000fcc00078e000a */
[----:B------:R-:W-:-:S04]  /*0450*/  IMAD.HI.U32 R9, R11, R14, RZ ;  /* 0x0000000e0b097227 */ /* 0x000fc800078e00ff */
[----:B------:R-:W-:-:S04]  /*0460*/  IMAD.HI.U32 R12, R11, R16, RZ ;  /* 0x000000100b0c7227 */ /* 0x000fc800078e00ff */
[----:B------:R-:W-:-:S04]  /*0470*/  IMAD.HI.U32 R11, R11, R8, RZ ;  /* 0x000000080b0b7227 */ /* 0x000fc800078e00ff */
[----:B------:R-:W-:Y:S02]  /*0480*/  IMAD.MOV R10, RZ, RZ, -R9 ;  /* 0x000000ffff0a7224 */ /* 0x000fe400078e0a09 */
[----:B------:R-:W-:Y:S02]  /*0490*/  IMAD.MOV R13, RZ, RZ, -R11 ;  /* 0x000000ffff0d7224 */ /* 0x000fe400078e0a0b */
[----:B------:R-:W-:Y:S02]  /*04a0*/  IMAD.MOV R15, RZ, RZ, -R12 ;  /* 0x000000ffff0f7224 */ /* 0x000fe400078e0a0c */
[C---:B------:R-:W-:Y:S02]  /*04b0*/  IMAD R10, R7.reuse, R10, R14 ;  /* 0x0000000a070a7224 */ /* 0x040fe400078e020e */
[----:B------:R-:W-:Y:S01]  /*04c0*/  IMAD R8, R7, R13, R8 ;  /* 0x0000000d07087224 */ /* 0x000fe200078e0208 */
[----:B------:R-:W-:Y:S01]  /*04d0*/  LOP3.LUT R13, R3, c[0x0][0x184], RZ, 0x3c, !PT ;  /* 0x00006100030d7a12 */ /* 0x000fe200078e3cff */
[C---:B------:R-:W-:Y:S01]  /*04e0*/  IMAD R14, R7.reuse, R15, R16 ;  /* 0x0000000f070e7224 */ /* 0x040fe200078e0210 */
[----:B------:R-:W-:-:S02]  /*04f0*/  ISETP.GT.U32.AND P4, PT, R7, R10, PT ;  /* 0x0000000a0700720c */ /* 0x000fc40003f84070 */
[C---:B------:R-:W-:Y:S02]  /*0500*/  ISETP.GT.U32.AND P0, PT, R7.reuse, R8, PT ;  /* 0x000000080700720c */ /* 0x040fe40003f04070 */
[----:B------:R-:W-:Y:S02]  /*0510*/  ISETP.GT.U32.AND P3, PT, R7, R14, PT ;  /* 0x0000000e0700720c */ /* 0x000fe40003f64070 */
[----:B------:R-:W-:-:S07]  /*0520*/  ISETP.GE.AND P1, PT, R13, RZ, PT ;  /* 0x000000ff0d00720c */ /* 0x000fce0003f26270 */
[--C-:B------:R-:W-:Y:S01]  /*0530*/  @!P4 IMAD.IADD R10, R10, 0x1, -R7.reuse ;  /* 0x000000010a0ac824 */ /* 0x100fe200078e0a07 */
[----:B------:R-:W-:Y:S01]  /*0540*/  @!P4 IADD3 R9, R9, 0x1, RZ ;  /* 0x000000010909c810 */ /* 0x000fe20007ffe0ff */
[----:B------:R-:W-:Y:S01]  /*0550*/  @!P0 IMAD.IADD R8, R8, 0x1, -R7 ;  /* 0x0000000108088824 */ /* 0x000fe200078e0a07 */
[----:B------:R-:W-:Y:S02]  /*0560*/  @!P0 IADD3 R11, R11, 0x1, RZ ;  /* 0x000000010b0b8810 */ /* 0x000fe40007ffe0ff */
[-C--:B------:R-:W-:Y:S02]  /*0570*/  @!P3 IADD3 R14, R14, -R7.reuse, RZ ;  /* 0x800000070e0eb210 */ /* 0x080fe40007ffe0ff */
[-C--:B------:R-:W-:Y:S01]  /*0580*/  ISETP.GE.U32.AND P5, PT, R10, R7.reuse, PT ;  /* 0x000000070a00720c */ /* 0x080fe20003fa6070 */
[----:B------:R-:W-:Y:S01]  /*0590*/  IMAD.MOV.U32 R10, RZ, RZ, c[0x0][0x178] ;  /* 0x00005e00ff0a7624 */ /* 0x000fe200078e00ff */
[-C--:B------:R-:W-:Y:S02]  /*05a0*/  ISETP.GE.U32.AND P6, PT, R14, R7.reuse, PT ;  /* 0x000000070e00720c */ /* 0x080fe40003fc6070 */
[----:B------:R-:W-:-:S02]  /*05b0*/  ISETP.GE.U32.AND P2, PT, R8, R7, PT ;  /* 0x000000070800720c */ /* 0x000fc40003f46070 */
[----:B------:R-:W-:Y:S02]  /*05c0*/  LOP3.LUT R8, R5, c[0x0][0x184], RZ, 0x3c, !PT ;  /* 0x0000610005087a12 */ /* 0x000fe400078e3cff */
[----:B------:R-:W-:Y:S02]  /*05d0*/  LOP3.LUT R7, R10, c[0x0][0x184], RZ, 0x3c, !PT ;  /* 0x000061000a077a12 */ /* 0x000fe400078e3cff */
[----:B------:R-:W-:Y:S02]  /*05e0*/  ISETP.GE.AND P0, PT, R8, RZ, PT ;  /* 0x000000ff0800720c */ /* 0x000fe40003f06270 */
[----:B------:R-:W-:Y:S02]  /*05f0*/  @!P3 IADD3 R12, R12, 0x1, RZ ;  /* 0x000000010c0cb810 */ /* 0x000fe40007ffe0ff */
[----:B------:R-:W-:Y:S02]  /*0600*/  ISETP.GE.AND P4, PT, R7, RZ, PT ;  /* 0x000000ff0700720c */ /* 0x000fe40003f86270 */
[----:B------:R-:W-:-:S02]  /*0610*/  @P5 IADD3 R9, R9, 0x1, RZ ;  /* 0x0000000109095810 */ /* 0x000fc40007ffe0ff */
        /* <DEDUP_REMOVED lines=18> */
[----:B------:R-:W-:-:S04]  /*0740*/  IMAD R5, R3, c[0x0][0x17c], R0 ;  /* 0x00005f0003057a24 */ /* 0x000fc800078e0200 */
[----:B------:R-:W-:-:S05]  /*0750*/  IMAD.WIDE R4, R5, R4, c[0x0][0x160] ;  /* 0x0000580005047625 */ /* 0x000fca00078e0204 */
[----:B--2---:R-:W-:Y:S01]  /*0760*/  STG.E [R4.64], R6 ;  /* 0x0000000604007986 */ /* 0x004fe2000c101904 */
[----:B------:R-:W-:Y:S05]  /*0770*/  EXIT ;  /* 0x000000000000794d */ /* 0x000fea0003800000 */
.L_x_5:
        /* <DEDUP_REMOVED lines=16> */
.L_x_24:


//--------------------- .text._ZN17fastertransformer18shift_partition_v2I7__half2EEvPT_PKS2_iiiiii --------------------------
	.section	.text._ZN17fastertransformer18shift_partition_v2I7__half2EEvPT_PKS2_iiiiii,"ax",@progbits
	.sectioninfo	@"SHI_REGISTERS=26"
	.align	128
        .global         _ZN17fastertransformer18shift_partition_v2I7__half2EEvPT_PKS2_iiiiii
        .type           _ZN17fastertransformer18shift_partition_v2I7__half2EEvPT_PKS2_iiiiii,@function
        .size           _ZN17fastertransformer18shift_partition_v2I7__half2EEvPT_PKS2_iiiiii,(.L_x_25 - _ZN17fastertransformer18shift_partition_v2I7__half2EEvPT_PKS2_iiiiii)
        .other          _ZN17fastertransformer18shift_partition_v2I7__half2EEvPT_PKS2_iiiiii,@"STO_CUDA_ENTRY STV_DEFAULT"
_ZN17fastertransformer18shift_partition_v2I7__half2EEvPT_PKS2_iiiiii:
.text._ZN17fastertransformer18shift_partition_v2I7__half2EEvPT_PKS2_iiiiii:
[----:B------:R-:W-:Y:S02]  /*0000*/  IMAD.MOV.U32 R1, RZ, RZ, c[0x0][0x28] ;  /* 0x00000a00ff017624 */ /* 0x000fe400078e00ff */
[----:B------:R-:W0:Y:S01]  /*0010*/  S2R R11, SR_TID.X ;  /* 0x00000000000b7919 */ /* 0x000e220000002100 */
[----:B------:R-:W-:-:S03]  /*0020*/  ULDC.64 UR4, c[0x0][0x118] ;  /* 0x0000460000047ab9 */ /* 0x000fc60000000a00 */
[----:B------:R-:W1:Y:S04]  /*0030*/  S2R R15, SR_CTAID.Y ;  /* 0x00000000000f7919 */ /* 0x000e680000002600 */
[----:B------:R-:W2:Y:S04]  /*0040*/  S2R R8, SR_CTAID.Z ;  /* 0x0000000000087919 */ /* 0x000ea80000002700 */
[----:B------:R-:W1:Y:S01]  /*0050*/  S2R R4, SR_CTAID.X ;  /* 0x0000000000047919 */ /* 0x000e620000002500 */
[C---:B0-----:R-:W-:Y:S02]  /*0060*/  IADD3 R9, R11.reuse, c[0x0][0x0], RZ ;  /* 0x000000000b097a10 */ /* 0x041fe40007ffe0ff */
[----:B------:R-:W-:-:S02]  /*0070*/  ISETP.GE.AND P0, PT, R11, c[0x0][0x17c], PT ;  /* 0x00005f000b007a0c */ /* 0x000fc40003f06270 */
[C---:B------:R-:W-:Y:S02]  /*0080*/  IADD3 R7, R9.reuse, c[0x0][0x0], RZ ;  /* 0x0000000009077a10 */ /* 0x040fe40007ffe0ff */
[----:B------:R-:W-:Y:S01]  /*0090*/  ISETP.GE.AND P2, PT, R9, c[0x0][0x17c], PT ;  /* 0x00005f0009007a0c */ /* 0x000fe20003f46270 */
[----:B--2---:R-:W-:Y:S01]  /*00a0*/  IMAD R8, R8, c[0x0][0x10], RZ ;  /* 0x0000040008087a24 */ /* 0x004fe200078e02ff */
[----:B------:R-:W-:Y:S01]  /*00b0*/  ISETP.GE.AND P1, PT, R7, c[0x0][0x17c], PT ;  /* 0x00005f0007007a0c */ /* 0x000fe20003f26270 */
[----:B-1----:R-:W-:-:S04]  /*00c0*/  IMAD R3, R15, c[0x0][0xc], R4 ;  /* 0x000003000f037a24 */ /* 0x002fc800078e0204 */
[----:B------:R-:W-:-:S04]  /*00d0*/  IMAD R3, R8, c[0x0][0xc], R3 ;  /* 0x0000030008037a24 */ /* 0x000fc800078e0203 */
[----:B------:R-:W-:-:S05]  /*00e0*/  IMAD R6, R3, c[0x0][0x17c], RZ ;  /* 0x00005f0003067a24 */ /* 0x000fca00078e02ff */
[----:B------:R-:W-:Y:S02]  /*00f0*/  SHF.R.S32.HI R0, RZ, 0x1f, R6 ;  /* 0x0000001fff007819 */ /* 0x000fe40000011406 */
[C---:B------:R-:W-:Y:S02]  /*0100*/  @!P0 IADD3 R13, P4, R6.reuse, R11, RZ ;  /* 0x0000000b060d8210 */ /* 0x040fe40007f9e0ff */
[----:B------:R-:W-:Y:S02]  /*0110*/  @!P1 IADD3 R3, P3, R6, R7, RZ ;  /* 0x0000000706039210 */ /* 0x000fe40007f7e0ff */
[-C--:B------:R-:W-:Y:S02]  /*0120*/  @!P0 LEA.HI.X.SX32 R14, R11, R0.reuse, 0x1, P4 ;  /* 0x000000000b0e8211 */ /* 0x080fe400020f0eff */
[----:B------:R-:W-:Y:S02]  /*0130*/  @!P0 LEA R18, P4, R13, c[0x0][0x168], 0x2 ;  /* 0x00005a000d128a11 */ /* 0x000fe400078810ff */
[----:B------:R-:W-:-:S02]  /*0140*/  @!P1 LEA.HI.X.SX32 R10, R7, R0, 0x1, P3 ;  /* 0x00000000070a9211 */ /* 0x000fc400018f0eff */
[----:B------:R-:W-:Y:S02]  /*0150*/  @!P1 LEA R2, P3, R3, c[0x0][0x168], 0x2 ;  /* 0x00005a0003029a11 */ /* 0x000fe400078610ff */
[----:B------:R-:W-:Y:S02]  /*0160*/  @!P0 LEA.HI.X R19, R13, c[0x0][0x16c], R14, 0x2, P4 ;  /* 0x00005b000d138a11 */ /* 0x000fe400020f140e */
[----:B------:R-:W-:Y:S02]  /*0170*/  @!P1 LEA.HI.X R3, R3, c[0x0][0x16c], R10, 0x2, P3 ;  /* 0x00005b0003039a11 */ /* 0x000fe400018f140a */
[----:B------:R-:W-:Y:S01]  /*0180*/  @!P2 IADD3 R5, P5, R6, R9, RZ ;  /* 0x000000090605a210 */ /* 0x000fe20007fbe0ff */
[----:B------:R0:W5:Y:S01]  /*0190*/  @!P0 LDG.E.CONSTANT R10, [R18.64] ;  /* 0x00000004120a8981 */ /* 0x000162000c1e9900 */
[----:B------:R-:W-:Y:S02]  /*01a0*/  IABS R14, c[0x0][0x184] ;  /* 0x00006100000e7a13 */ /* 0x000fe40000000000 */
[----:B------:R-:W-:Y:S01]  /*01b0*/  @!P2 LEA.HI.X.SX32 R12, R9, R0, 0x1, P5 ;  /* 0x00000000090ca211 */ /* 0x000fe200028f0eff */
[----:B------:R1:W5:Y:S01]  /*01c0*/  @!P1 LDG.E.CONSTANT R13, [R2.64] ;  /* 0x00000004020d9981 */ /* 0x000362000c1e9900 */
[----:B------:R-:W-:-:S04]  /*01d0*/  @!P2 LEA R16, P5, R5, c[0x0][0x168], 0x2 ;  /* 0x00005a000510aa11 */ /* 0x000fc800078a10ff */
[----:B------:R-:W-:Y:S02]  /*01e0*/  @!P2 LEA.HI.X R17, R5, c[0x0][0x16c], R12, 0x2, P5 ;  /* 0x00005b000511aa11 */ /* 0x000fe400028f140c */
[----:B------:R-:W2:Y:S01]  /*01f0*/  I2F.RP R5, R14 ;  /* 0x0000000e00057306 */ /* 0x000ea20000209400 */
[----:B------:R-:W-:Y:S02]  /*0200*/  ISETP.NE.AND P3, PT, RZ, c[0x0][0x180], PT ;  /* 0x00006000ff007a0c */ /* 0x000fe40003f65270 */
[----:B------:R3:W5:Y:S05]  /*0210*/  @!P2 LDG.E.CONSTANT R12, [R16.64] ;  /* 0x00000004100ca981 */ /* 0x00076a000c1e9900 */
[----:B--2---:R-:W2:Y:S02]  /*0220*/  MUFU.RCP R5, R5 ;  /* 0x0000000500057308 */ /* 0x004ea40000001000 */
[----:B--2---:R-:W-:-:S06]  /*0230*/  IADD3 R20, R5, 0xffffffe, RZ ;  /* 0x0ffffffe05147810 */ /* 0x004fcc0007ffe0ff */
[----:B------:R2:W4:Y:S01]  /*0240*/  F2I.FTZ.U32.TRUNC.NTZ R21, R20 ;  /* 0x0000001400157305 */ /* 0x000522000021f000 */
[----:B-1----:R-:W-:Y:S01]  /*0250*/  IABS R2, c[0x0][0x178] ;  /* 0x00005e0000027a13 */ /* 0x002fe20000000000 */
[----:B--2---:R-:W-:Y:S02]  /*0260*/  IMAD.MOV.U32 R20, RZ, RZ, RZ ;  /* 0x000000ffff147224 */ /* 0x004fe400078e00ff */
[----:B----4-:R-:W-:-:S04]  /*0270*/  IMAD.MOV R23, RZ, RZ, -R21 ;  /* 0x000000ffff177224 */ /* 0x010fc800078e0a15 */
[----:B---3--:R-:W-:-:S04]  /*0280*/  IMAD R17, R23, R14, RZ ;  /* 0x0000000e17117224 */ /* 0x008fc800078e02ff */
[----:B------:R-:W-:-:S04]  /*0290*/  IMAD.HI.U32 R16, R21, R17, R20 ;  /* 0x0000001115107227 */ /* 0x000fc800078e0014 */
[----:B------:R-:W-:Y:S01]  /*02a0*/  IMAD.MOV.U32 R17, RZ, RZ, R2 ;  /* 0x000000ffff117224 */ /* 0x000fe200078e0002 */
[----:B------:R-:W-:Y:S05]  /*02b0*/  @!P3 BRA `(.L_x_6) ;  /* 0x000002600000b947 */ /* 0x000fea0003800000 */
[----:B0-----:R-:W0:Y:S01]  /*02c0*/  I2F.U32.RP R18, c[0x0][0x10] ;  /* 0x0000040000127b06 */ /* 0x001e220000209000 */
[----:B------:R-:W-:Y:S02]  /*02d0*/  IADD3 R15, R15, c[0x0][0x10], RZ ;  /* 0x000004000f0f7a10 */ /* 0x000fe40007ffe0ff */
[----:B------:R-:W-:Y:S02]  /*02e0*/  ISETP.NE.U32.AND P6, PT, RZ, c[0x0][0xc], PT ;  /* 0x00000300ff007a0c */ /* 0x000fe40003fc5070 */
[----:B------:R-:W-:-:S03]  /*02f0*/  IADD3 R15, R15, -c[0x0][0x180], RZ ;  /* 0x800060000f0f7a10 */ /* 0x000fc60007ffe0ff */
[----:B------:R-:W1:Y:S08]  /*0300*/  I2F.U32.RP R19, c[0x0][0xc] ;  /* 0x0000030000137b06 */ /* 0x000e700000209000 */
[----:B0-----:R-:W0:Y:S08]  /*0310*/  MUFU.RCP R18, R18 ;  /* 0x0000001200127308 */ /* 0x001e300000001000 */
[----:B-1----:R-:W1:Y:S01]  /*0320*/  MUFU.RCP R19, R19 ;  /* 0x0000001300137308 */ /* 0x002e620000001000 */
[----:B0-----:R-:W-:-:S07]  /*0330*/  IADD3 R2, R18, 0xffffffe, RZ ;  /* 0x0ffffffe12027810 */ /* 0x001fce0007ffe0ff */
[----:B------:R0:W2:Y:S01]  /*0340*/  F2I.FTZ.U32.TRUNC.NTZ R3, R2 ;  /* 0x0000000200037305 */ /* 0x0000a2000021f000 */
[----:B-1----:R-:W-:Y:S01]  /*0350*/  IADD3 R5, R19, 0xffffffe, RZ ;  /* 0x0ffffffe13057810 */ /* 0x002fe20007ffe0ff */
[----:B0-----:R-:W-:-:S06]  /*0360*/  IMAD.MOV.U32 R2, RZ, RZ, RZ ;  /* 0x000000ffff027224 */ /* 0x001fcc00078e00ff */
[----:B------:R-:W0:Y:S01]  /*0370*/  F2I.FTZ.U32.TRUNC.NTZ R5, R5 ;  /* 0x0000000500057305 */ /* 0x000e22000021f000 */
[----:B--2---:R-:W-:-:S04]  /*0380*/  IMAD.MOV R21, RZ, RZ, -R3 ;  /* 0x000000ffff157224 */ /* 0x004fc800078e0a03 */
[----:B------:R-:W-:-:S04]  /*0390*/  IMAD R21, R21, c[0x0][0x10], RZ ;  /* 0x0000040015157a24 */ /* 0x000fc800078e02ff */
[----:B------:R-:W-:Y:S01]  /*03a0*/  IMAD.HI.U32 R2, R3, R21, R2 ;  /* 0x0000001503027227 */ /* 0x000fe200078e0002 */
[----:B------:R-:W-:-:S03]  /*03b0*/  IADD3 R3, R4, c[0x0][0xc], RZ ;  /* 0x0000030004037a10 */ /* 0x000fc60007ffe0ff */
[----:B0-----:R-:W-:Y:S01]  /*03c0*/  IMAD.MOV R20, RZ, RZ, -R5 ;  /* 0x000000ffff147224 */ /* 0x001fe200078e0a05 */
[----:B------:R-:W-:Y:S01]  /*03d0*/  IADD3 R3, R3, -c[0x0][0x180], RZ ;  /* 0x8000600003037a10 */ /* 0x000fe20007ffe0ff */
[----:B------:R-:W-:Y:S02]  /*03e0*/  IMAD.MOV.U32 R4, RZ, RZ, RZ ;  /* 0x000000ffff047224 */ /* 0x000fe400078e00ff */
        /* <DEDUP_REMOVED lines=19> */
.L_x_6:
[----:B0-----:R-:W-:Y:S01]  /*0520*/  IABS R19, R15 ;  /* 0x0000000f00137213 */ /* 0x001fe20000000000 */
[----:B------:R-:W-:Y:S01]  /*0530*/  IMAD.HI.U32 R2, R16, R17, RZ ;  /* 0x0000001110027227 */ /* 0x000fe200078e00ff */
[----:B------:R-:W-:-:S03]  /*0540*/  IABS R21, R4 ;  /* 0x0000000400157213 */ /* 0x000fc60000000000 */
[----:B------:R-:W-:Y:S02]  /*0550*/  IMAD.MOV R5, RZ, RZ, -R2 ;  /* 0x000000ffff057224 */ /* 0x000fe400078e0a02 */
[----:B------:R-:W-:-:S04]  /*0560*/  IMAD.HI.U32 R3, R16, R19, RZ ;  /* 0x0000001310037227 */ /* 0x000fc800078e00ff */
[----:B------:R-:W-:Y:S02]  /*0570*/  IMAD R17, R14, R5, R17 ;  /* 0x000000050e117224 */ /* 0x000fe400078e0211 */
[----:B------:R-:W-:Y:S02]  /*0580*/  IMAD.MOV R5, RZ, RZ, -R3 ;  /* 0x000000ffff057224 */ /* 0x000fe400078e0a03 */
[----:B------:R-:W-:Y:S01]  /*0590*/  IMAD.HI.U32 R16, R16, R21, RZ ;  /* 0x0000001510107227 */ /* 0x000fe200078e00ff */
[----:B------:R-:W-:-:S03]  /*05a0*/  ISETP.GT.U32.AND P6, PT, R14, R17, PT ;  /* 0x000000110e00720c */ /* 0x000fc60003fc4070 */
[----:B------:R-:W-:Y:S02]  /*05b0*/  IMAD R5, R14, R5, R19 ;  /* 0x000000050e057224 */ /* 0x000fe400078e0213 */
[----:B------:R-:W-:-:S03]  /*05c0*/  IMAD.MOV R19, RZ, RZ, -R16 ;  /* 0x000000ffff137224 */ /* 0x000fc600078e0a10 */
[C---:B------:R-:W-:Y:S01]  /*05d0*/  ISETP.GT.U32.AND P3, PT, R14.reuse, R5, PT ;  /* 0x000000050e00720c */ /* 0x040fe20003f64070 */
[----:B------:R-:W-:-:S04]  /*05e0*/  IMAD R19, R14, R19, R21 ;  /* 0x000000130e137224 */ /* 0x000fc800078e0215 */
[--C-:B------:R-:W-:Y:S01]  /*05f0*/  @!P6 IMAD.IADD R17, R17, 0x1, -R14.reuse ;  /* 0x000000011111e824 */ /* 0x100fe200078e0a0e */
[----:B------:R-:W-:Y:S02]  /*0600*/  ISETP.GT.U32.AND P5, PT, R14, R19, PT ;  /* 0x000000130e00720c */ /* 0x000fe40003fa4070 */
[----:B------:R-:W-:Y:S02]  /*0610*/  @!P6 IADD3 R2, R2, 0x1, RZ ;  /* 0x000000010202e810 */ /* 0x000fe40007ffe0ff */
[----:B------:R-:W-:Y:S02]  /*0620*/  ISETP.GE.U32.AND P4, PT, R17, R14, PT ;  /* 0x0000000e1100720c */ /* 0x000fe40003f86070 */
[----:B------:R-:W-:Y:S01]  /*0630*/  LOP3.LUT R17, R4, c[0x0][0x184], RZ, 0x3c, !PT ;  /* 0x0000610004117a12 */ /* 0x000fe200078e3cff */
[----:B------:R-:W-:Y:S01]  /*0640*/  @!P3 IMAD.IADD R5, R5, 0x1, -R14 ;  /* 0x000000010505b824 */ /* 0x000fe200078e0a0e */
[----:B------:R-:W-:-:S04]  /*0650*/  @!P3 IADD3 R3, R3, 0x1, RZ ;  /* 0x000000010303b810 */ /* 0x000fc80007ffe0ff */
[-C--:B------:R-:W-:Y:S01]  /*0660*/  ISETP.GE.U32.AND P6, PT, R5, R14.reuse, PT ;  /* 0x0000000e0500720c */ /* 0x080fe20003fc6070 */
[----:B------:R-:W-:Y:S01]  /*0670*/  @!P5 IMAD.IADD R19, R19, 0x1, -R14 ;  /* 0x000000011313d824 */ /* 0x000fe200078e0a0e */
[----:B------:R-:W-:Y:S01]  /*0680*/  @!P5 IADD3 R16, R16, 0x1, RZ ;  /* 0x000000011010d810 */ /* 0x000fe20007ffe0ff */
[----:B------:R-:W-:Y:S02]  /*0690*/  IMAD.MOV.U32 R5, RZ, RZ, c[0x0][0x178] ;  /* 0x00005e00ff057624 */ /* 0x000fe400078e00ff */
[----:B------:R-:W-:Y:S02]  /*06a0*/  @P4 IADD3 R2, R2, 0x1, RZ ;  /* 0x0000000102024810 */ /* 0x000fe40007ffe0ff */
[----:B------:R-:W-:Y:S02]  /*06b0*/  ISETP.GE.U32.AND P4, PT, R19, R14, PT ;  /* 0x0000000e1300720c */ /* 0x000fe40003f86070 */
[----:B------:R-:W-:Y:S02]  /*06c0*/  LOP3.LUT R14, R15, c[0x0][0x184], RZ, 0x3c, !PT ;  /* 0x000061000f0e7a12 */ /* 0x000fe400078e3cff */
[----:B------:R-:W-:-:S02]  /*06d0*/  LOP3.LUT R5, R5, c[0x0][0x184], RZ, 0x3c, !PT ;  /* 0x0000610005057a12 */ /* 0x000fc400078e3cff */
[----:B------:R-:W-:Y:S02]  /*06e0*/  @P6 IADD3 R3, R3, 0x1, RZ ;  /* 0x0000000103036810 */ /* 0x000fe40007ffe0ff */
[----:B------:R-:W-:Y:S02]  /*06f0*/  ISETP.GE.AND P3, PT, R14, RZ, PT ;  /* 0x000000ff0e00720c */ /* 0x000fe40003f66270 */
[----:B------:R-:W-:Y:S01]  /*0700*/  ISETP.GE.AND P6, PT, R17, RZ, PT ;  /* 0x000000ff1100720c */ /* 0x000fe20003fc6270 */
[----:B------:R-:W-:Y:S01]  /*0710*/  IMAD.MOV.U32 R14, RZ, RZ, R3 ;  /* 0x000000ffff0e7224 */ /* 0x000fe200078e0003 */
[----:B------:R-:W-:Y:S01]  /*0720*/  ISETP.GE.AND P5, PT, R5, RZ, PT ;  /* 0x000000ff0500720c */ /* 0x000fe20003fa6270 */
[----:B------:R-:W-:Y:S01]  /*0730*/  @!P1 IMAD.MOV.U32 R17, RZ, RZ, 0x4 ;  /* 0x00000004ff119424 */ /* 0x000fe200078e00ff */
[----:B------:R-:W-:Y:S02]  /*0740*/  @P4 IADD3 R16, R16, 0x1, RZ ;  /* 0x0000000110104810 */ /* 0x000fe40007ffe0ff */
[----:B------:R-:W-:-:S02]  /*0750*/  ISETP.NE.AND P4, PT, RZ, c[0x0][0x184], PT ;  /* 0x00006100ff007a0c */ /* 0x000fc40003f85270 */
[----:B------:R-:W-:-:S03]  /*0760*/  LOP3.LUT R3, RZ, c[0x0][0x184], RZ, 0x33, !PT ;  /* 0x00006100ff037a12 */ /* 0x000fc600078e33ff */
[----:B------:R-:W-:Y:S02]  /*0770*/  @!P3 IMAD.MOV R14, RZ, RZ, -R14 ;  /* 0x000000ffff0eb224 */ /* 0x000fe400078e0a0e */
[----:B------:R-:W-:Y:S02]  /*0780*/  @!P6 IMAD.MOV R16, RZ, RZ, -R16 ;  /* 0x000000ffff10e224 */ /* 0x000fe400078e0a10 */
[----:B------:R-:W-:Y:S01]  /*0790*/  @!P5 IMAD.MOV R2, RZ, RZ, -R2 ;  /* 0x000000ffff02d224 */ /* 0x000fe200078e0a02 */
[C---:B------:R-:W-:Y:S02]  /*07a0*/  SEL R14, R3.reuse, R14, !P4 ;  /* 0x0000000e030e7207 */ /* 0x040fe40006000000 */
[C---:B------:R-:W-:Y:S02]  /*07b0*/  SEL R16, R3.reuse, R16, !P4 ;  /* 0x0000001003107207 */ /* 0x040fe40006000000 */
[----:B------:R-:W-:Y:S01]  /*07c0*/  SEL R5, R3, R2, !P4 ;  /* 0x0000000203057207 */ /* 0x000fe20006000000 */
[----:B------:R-:W-:-:S02]  /*07d0*/  IMAD.MOV R2, RZ, RZ, -R14 ;  /* 0x000000ffff027224 */ /* 0x000fc400078e0a0e */
[--C-:B------:R-:W-:Y:S02]  /*07e0*/  IMAD.MOV R3, RZ, RZ, -R16.reuse ;  /* 0x000000ffff037224 */ /* 0x100fe400078e0a10 */
[----:B------:R-:W-:Y:S02]  /*07f0*/  IMAD R16, R5, R14, R16 ;  /* 0x0000000e05107224 */ /* 0x000fe400078e0210 */
[----:B------:R-:W-:Y:S02]  /*0800*/  IMAD R15, R2, c[0x0][0x184], R15 ;  /* 0x00006100020f7a24 */ /* 0x000fe400078e020f */
[----:B------:R-:W-:Y:S02]  /*0810*/  IMAD R3, R3, c[0x0][0x184], R4 ;  /* 0x0000610003037a24 */ /* 0x000fe400078e0204 */
[----:B------:R-:W-:Y:S02]  /*0820*/  IMAD R15, R16, c[0x0][0x184], R15 ;  /* 0x00006100100f7a24 */ /* 0x000fe400078e020f */
[----:B------:R-:W-:-:S02]  /*0830*/  IMAD R8, R8, c[0x0][0xc], R3 ;  /* 0x0000030008087a24 */ /* 0x000fc400078e0203 */
[----:B------:R-:W-:Y:S02]  /*0840*/  @!P0 IMAD.MOV.U32 R3, RZ, RZ, 0x4 ;  /* 0x00000004ff038424 */ /* 0x000fe400078e00ff */
[----:B------:R-:W-:Y:S01]  /*0850*/  IMAD R14, R15, c[0x0][0x184], R8 ;  /* 0x000061000f0e7a24 */ /* 0x000fe200078e0208 */
[----:B------:R-:W-:Y:S01]  /*0860*/  IADD3 R15, R7, c[0x0][0x0], RZ ;  /* 0x00000000070f7a10 */ /* 0x000fe20007ffe0ff */
[----:B------:R-:W-:Y:S02]  /*0870*/  @!P2 IMAD.MOV.U32 R5, RZ, RZ, 0x4 ;  /* 0x00000004ff05a424 */ /* 0x000fe400078e00ff */
[C---:B------:R-:W-:Y:S01]  /*0880*/  @!P0 IMAD R2, R14.reuse, c[0x0][0x17c], R11 ;  /* 0x00005f000e028a24 */ /* 0x040fe200078e020b */
[----:B------:R-:W-:Y:S01]  /*0890*/  ISETP.GE.AND P3, PT, R15, c[0x0][0x17c], PT ;  /* 0x00005f000f007a0c */ /* 0x000fe20003f66270 */
[C---:B------:R-:W-:Y:S02]  /*08a0*/  @!P2 IMAD R4, R14.reuse, c[0x0][0x17c], R9 ;  /* 0x00005f000e04aa24 */ /* 0x040fe400078e0209 */
[----:B------:R-:W-:-:S02]  /*08b0*/  @!P1 IMAD R8, R14, c[0x0][0x17c], R7 ;  /* 0x00005f000e089a24 */ /* 0x000fc400078e0207 */
[----:B------:R-:W-:-:S04]  /*08c0*/  @!P0 IMAD.WIDE R2, R2, R3, c[0x0][0x160] ;  /* 0x0000580002028625 */ /* 0x000fc800078e0203 */
[----:B------:R-:W-:Y:S01]  /*08d0*/  @!P2 IMAD.WIDE R4, R4, R5, c[0x0][0x160] ;  /* 0x000058000404a625 */ /* 0x000fe200078e0205 */
[----:B-----5:R0:W-:Y:S03]  /*08e0*/  @!P0 STG.E [R2.64], R10 ;  /* 0x0000000a02008986 */ /* 0x0201e6000c101904 */
[----:B------:R-:W-:Y:S01]  /*08f0*/  @!P1 IMAD.WIDE R8, R8, R17, c[0x0][0x160] ;  /* 0x0000580008089625 */ /* 0x000fe200078e0211 */
[----:B------:R0:W-:Y:S04]  /*0900*/  @!P2 STG.E [R4.64], R12 ;  /* 0x0000000c0400a986 */ /* 0x0001e8000c101904 */
[----:B------:R0:W-:Y:S01]  /*0910*/  @!P1 STG.E [R8.64], R13 ;  /* 0x0000000d08009986 */ /* 0x0001e2000c101904 */
[----:B------:R-:W-:Y:S05]  /*0920*/  @P3 EXIT ;  /* 0x000000000000394d */ /* 0x000fea0003800000 */
[----:B------:R-:W-:-:S04]  /*0930*/  IADD3 R6, P0, R6, R15, RZ ;  /* 0x0000000f06067210 */ /* 0x000fc80007f1e0ff */
[----:B0-----:R-:W-:Y:S02]  /*0940*/  LEA.HI.X.SX32 R3, R15, R0, 0x1, P0 ;  /* 0x000000000f037211 */ /* 0x001fe400000f0eff */
[----:B------:R-:W-:-:S04]  /*0950*/  LEA R4, P0, R6, c[0x0][0x168], 0x2 ;  /* 0x00005a0006047a11 */ /* 0x000fc800078010ff */
[----:B------:R-:W-:-:S06]  /*0960*/  LEA.HI.X R5, R6, c[0x0][0x16c], R3, 0x2, P0 ;  /* 0x00005b0006057a11 */ /* 0x000fcc00000f1403 */
[----:B------:R-:W2:Y:S01]  /*0970*/  LDG.E.CONSTANT R5, [R4.64] ;  /* 0x0000000404057981 */ /* 0x000ea2000c1e9900 */
[----:B------:R-:W-:Y:S02]  /*0980*/  IMAD.MOV.U32 R3, RZ, RZ, 0x4 ;  /* 0x00000004ff037424 */ /* 0x000fe400078e00ff */
[----:B------:R-:W-:-:S04]  /*0990*/  IMAD R2, R14, c[0x0][0x17c], R15 ;  /* 0x00005f000e027a24 */ /* 0x000fc800078e020f */
[----:B------:R-:W-:-:S05]  /*09a0*/  IMAD.WIDE R2, R2, R3, c[0x0][0x160] ;  /* 0x0000580002027625 */ /* 0x000fca00078e0203 */
[----:B--2---:R-:W-:Y:S01]  /*09b0*/  STG.E [R2.64], R5 ;  /* 0x0000000502007986 */ /* 0x004fe2000c101904 */
[----:B------:R-:W-:Y:S05]  /*09c0*/  EXIT ;  /* 0x000000000000794d */ /* 0x000fea0003800000 */
.L_x_7:
        /* <DEDUP_REMOVED lines=11> */
.L_x_25:


//--------------------- .text._ZN17fastertransformer24shift_partition_v2_COL32I7__half2EEvPaPKT_iiiiPKfii --------------------------
	.section	.text._ZN17fastertransformer24shift_partition_v2_COL32I7__half2EEvPaPKT_iiiiPKfii,"ax",@progbits
	.sectioninfo	@"SHI_REGISTERS=20"
	.align	128
        .global         _ZN17fastertransformer24shift_partition_v2_COL32I7__half2EEvPaPKT_iiiiPKfii
        .type           _ZN17fastertransformer24shift_partition_v2_COL32I7__half2EEvPaPKT_iiiiPKfii,@function
        .size           _ZN17fastertransformer24shift_partition_v2_COL32I7__half2EEvPaPKT_iiiiPKfii,(.L_x_26 - _ZN17fastertransformer24shift_partition_v2_COL32I7__half2EEvPaPKT_iiiiPKfii)
        .other          _ZN17fastertransformer24shift_partition_v2_COL32I7__half2EEvPaPKT_iiiiPKfii,@"STO_CUDA_ENTRY STV_DEFAULT"
_ZN17fastertransformer24shift_partition_v2_COL32I7__half2EEvPaPKT_iiiiPKfii:
.text._ZN17fastertransformer24shift_partition_v2_COL32I7__half2EEvPaPKT_iiiiPKfii:
[----:B------:R-:W-:Y:S02]  /*0000*/  IMAD.MOV.U32 R1, RZ, RZ, c[0x0][0x28] ;  /* 0x00000a00ff017624 */ /* 0x000fe400078e00ff */
[----:B------:R-:W-:Y:S01]  /*0010*/  IABS R4, c[0x0][0x18c] ;  /* 0x0000630000047a13 */ /* 0x000fe20000000000 */
[----:B------:R-:W0:Y:S01]  /*0020*/  S2R R0, SR_CTAID.Y ;  /* 0x0000000000007919 */ /* 0x000e220000002600 */
[----:B------:R-:W-:Y:S02]  /*0030*/  ISETP.NE.AND P0, PT, RZ, c[0x0][0x188], PT ;  /* 0x00006200ff007a0c */ /* 0x000fe40003f05270 */
[----:B------:R-:W1:Y:S01]  /*0040*/  I2F.RP R10, R4 ;  /* 0x00000004000a7306 */ /* 0x000e620000209400 */
[----:B------:R-:W2:Y:S01]  /*0050*/  S2R R5, SR_CTAID.X ;  /* 0x0000000000057919 */ /* 0x000ea20000002500 */
[----:B------:R-:W-:-:S06]  /*0060*/  IABS R6, c[0x0][0x178] ;  /* 0x00005e0000067a13 */ /* 0x000fcc0000000000 */
[----:B-1----:R-:W1:Y:S01]  /*0070*/  MUFU.RCP R10, R10 ;  /* 0x0000000a000a7308 */ /* 0x002e620000001000 */
[----:B0-----:R-:W-:Y:S01]  /*0080*/  IMAD.MOV.U32 R8, RZ, RZ, R0 ;  /* 0x000000ffff087224 */ /* 0x001fe200078e0000 */
[----:B--2---:R-:W-:Y:S02]  /*0090*/  MOV R7, R5 ;  /* 0x0000000500077202 */ /* 0x004fe40000000f00 */
[----:B-1----:R-:W-:-:S04]  /*00a0*/  IADD3 R2, R10, 0xffffffe, RZ ;  /* 0x0ffffffe0a027810 */ /* 0x002fc80007ffe0ff */
[----:B------:R-:W0:Y:S02]  /*00b0*/  F2I.FTZ.U32.TRUNC.NTZ R3, R2 ;  /* 0x0000000200037305 */ /* 0x000e24000021f000 */
[----:B0-----:R-:W-:Y:S01]  /*00c0*/  IMAD.MOV R9, RZ, RZ, -R3 ;  /* 0x000000ffff097224 */ /* 0x001fe200078e0a03 */
        /* <DEDUP_REMOVED lines=12> */
[----:B------:R1:W3:Y:S01]  /*0190*/  F2I.FTZ.U32.TRUNC.NTZ R11, R10 ;  /* 0x0000000a000b7305 */ /* 0x0002e2000021f000 */
[----:B0-----:R-:W-:Y:S02]  /*01a0*/  IMAD.MOV.U32 R12, RZ, RZ, RZ ;  /* 0x000000ffff0c7224 */ /* 0x001fe400078e00ff */
[----:B--2---:R-:W-:Y:S01]  /*01b0*/  IMAD.MOV R15, RZ, RZ, -R13 ;  /* 0x000000ffff0f7224 */ /* 0x004fe200078e0a0d */
[----:B-1----:R-:W-:-:S03]  /*01c0*/  HFMA2.MMA R10, -RZ, RZ, 0, 0 ;  /* 0x00000000ff0a7435 */ /* 0x002fc600000001ff */
[----:B------:R-:W-:Y:S02]  /*01d0*/  IMAD R15, R15, c[0x0][0x10], RZ ;  /* 0x000004000f0f7a24 */ /* 0x000fe400078e02ff */
[----:B---3--:R-:W-:Y:S02]  /*01e0*/  IMAD.MOV R17, RZ, RZ, -R11 ;  /* 0x000000ffff117224 */ /* 0x008fe400078e0a0b */
[----:B------:R-:W-:-:S04]  /*01f0*/  IMAD.HI.U32 R12, R13, R15, R12 ;  /* 0x0000000f0d0c7227 */ /* 0x000fc800078e000c */
        /* <DEDUP_REMOVED lines=20> */
.L_x_8:
[----:B------:R-:W-:Y:S01]  /*0340*/  IMAD R9, R9, R4, RZ ;  /* 0x0000000409097224 */ /* 0x000fe200078e02ff */
[----:B------:R-:W-:Y:S01]  /*0350*/  IABS R11, R8 ;  /* 0x00000008000b7213 */ /* 0x000fe20000000000 */
[----:B------:R-:W-:Y:S01]  /*0360*/  IMAD.MOV.U32 R2, RZ, RZ, RZ ;  /* 0x000000ffff027224 */ /* 0x000fe200078e00ff */
[----:B------:R-:W-:Y:S01]  /*0370*/  IABS R13, R7 ;  /* 0x00000007000d7213 */ /* 0x000fe20000000000 */
[----:B------:R-:W-:-:S02]  /*0380*/  ULDC.64 UR6, c[0x0][0x118] ;  /* 0x0000460000067ab9 */ /* 0x000fc40000000a00 */
[----:B------:R-:W-:Y:S01]  /*0390*/  IMAD.HI.U32 R2, R3, R9, R2 ;  /* 0x0000000903027227 */ /* 0x000fe200078e0002 */
[----:B------:R-:W-:Y:S01]  /*03a0*/  MOV R3, R6 ;  /* 0x0000000600037202 */ /* 0x000fe20000000f00 */
[----:B------:R-:W-:-:S04]  /*03b0*/  ULDC.64 UR4, c[0x0][0x10] ;  /* 0x0000040000047ab9 */ /* 0x000fc80000000a00 */
[----:B------:R-:W-:-:S04]  /*03c0*/  IMAD.HI.U32 R9, R2, R11, RZ ;  /* 0x0000000b02097227 */ /* 0x000fc800078e00ff */
[----:B------:R-:W-:-:S04]  /*03d0*/  IMAD.HI.U32 R10, R2, R13, RZ ;  /* 0x0000000d020a7227 */ /* 0x000fc800078e00ff */
[----:B------:R-:W-:-:S04]  /*03e0*/  IMAD.HI.U32 R6, R2, R3, RZ ;  /* 0x0000000302067227 */ /* 0x000fc800078e00ff */
[----:B------:R-:W-:Y:S02]  /*03f0*/  IMAD.MOV R12, RZ, RZ, -R9 ;  /* 0x000000ffff0c7224 */ /* 0x000fe400078e0a09 */
[----:B------:R-:W-:Y:S02]  /*0400*/  IMAD.MOV R14, RZ, RZ, -R10 ;  /* 0x000000ffff0e7224 */ /* 0x000fe400078e0a0a */
[----:B------:R-:W-:Y:S02]  /*0410*/  IMAD.MOV R2, RZ, RZ, -R6 ;  /* 0x000000ffff027224 */ /* 0x000fe400078e0a06 */
[C---:B------:R-:W-:Y:S02]  /*0420*/  IMAD R11, R4.reuse, R12, R11 ;  /* 0x0000000c040b7224 */ /* 0x040fe400078e020b */
[C---:B------:R-:W-:Y:S01]  /*0430*/  IMAD R13, R4.reuse, R14, R13 ;  /* 0x0000000e040d7224 */ /* 0x040fe200078e020d */
[----:B------:R-:W0:Y:S01]  /*0440*/  S2R R12, SR_CTAID.Z ;  /* 0x00000000000c7919 */ /* 0x000e220000002700 */
[C---:B------:R-:W-:Y:S01]  /*0450*/  IMAD R3, R4.reuse, R2, R3 ;  /* 0x0000000204037224 */ /* 0x040fe200078e0203 */
[----:B------:R-:W-:-:S02]  /*0460*/  ISETP.GT.U32.AND P6, PT, R4, R11, PT ;  /* 0x0000000b0400720c */ /* 0x000fc40003fc4070 */
[C---:B------:R-:W-:Y:S02]  /*0470*/  ISETP.GT.U32.AND P0, PT, R4.reuse, R13, PT ;  /* 0x0000000d0400720c */ /* 0x040fe40003f04070 */
[----:B------:R-:W-:Y:S02]  /*0480*/  ISETP.GT.U32.AND P5, PT, R4, R3, PT ;  /* 0x000000030400720c */ /* 0x000fe40003fa4070 */
[----:B------:R-:W-:-:S04]  /*0490*/  MOV R2, c[0x0][0x178] ;  /* 0x00005e0000027a02 */ /* 0x000fc80000000f00 */
[----:B------:R-:W-:-:S03]  /*04a0*/  LOP3.LUT R2, R2, c[0x0][0x18c], RZ, 0x3c, !PT ;  /* 0x0000630002027a12 */ /* 0x000fc600078e3cff */
[--C-:B------:R-:W-:Y:S01]  /*04b0*/  @!P6 IMAD.IADD R11, R11, 0x1, -R4.reuse ;  /* 0x000000010b0be824 */ /* 0x100fe200078e0a04 */
[----:B------:R-:W-:Y:S01]  /*04c0*/  ISETP.GE.AND P4, PT, R2, RZ, PT ;  /* 0x000000ff0200720c */ /* 0x000fe20003f86270 */
[--C-:B------:R-:W-:Y:S01]  /*04d0*/  @!P0 IMAD.IADD R13, R13, 0x1, -R4.reuse ;  /* 0x000000010d0d8824 */ /* 0x100fe200078e0a04 */
[----:B------:R-:W-:Y:S01]  /*04e0*/  LOP3.LUT R2, R8, c[0x0][0x18c], RZ, 0x3c, !PT ;  /* 0x0000630008027a12 */ /* 0x000fe200078e3cff */
[----:B------:R-:W-:Y:S01]  /*04f0*/  @!P5 IMAD.IADD R3, R3, 0x1, -R4 ;  /* 0x000000010303d824 */ /* 0x000fe200078e0a04 */
[-C--:B------:R-:W-:Y:S01]  /*0500*/  ISETP.GE.U32.AND P1, PT, R11, R4.reuse, PT ;  /* 0x000000040b00720c */ /* 0x080fe20003f26070 */
[----:B------:R-:W-:Y:S01]  /*0510*/  IMAD.MOV.U32 R11, RZ, RZ, c[0x0][0x184] ;  /* 0x00006100ff0b7624 */ /* 0x000fe200078e00ff */
[-C--:B------:R-:W-:Y:S02]  /*0520*/  ISETP.GE.U32.AND P3, PT, R13, R4.reuse, PT ;  /* 0x000000040d00720c */ /* 0x080fe40003f66070 */
[----:B------:R-:W-:Y:S02]  /*0530*/  ISETP.GE.U32.AND P2, PT, R3, R4, PT ;  /* 0x000000040300720c */ /* 0x000fe40003f46070 */
[----:B------:R-:W1:Y:S01]  /*0540*/  S2R R3, SR_TID.X ;  /* 0x0000000000037919 */ /* 0x000e620000002100 */
[----:B------:R-:W-:-:S02]  /*0550*/  @!P5 IADD3 R6, R6, 0x1, RZ ;  /* 0x000000010606d810 */ /* 0x000fc40007ffe0ff */
[----:B------:R-:W-:Y:S02]  /*0560*/  LOP3.LUT R4, R7, c[0x0][0x18c], RZ, 0x3c, !PT ;  /* 0x0000630007047a12 */ /* 0x000fe400078e3cff */
[----:B------:R-:W-:Y:S02]  /*0570*/  ISETP.GE.AND P5, PT, R2, RZ, PT ;  /* 0x000000ff0200720c */ /* 0x000fe40003fa6270 */
[----:B------:R-:W-:Y:S02]  /*0580*/  @!P6 IADD3 R9, R9, 0x1, RZ ;  /* 0x000000010909e810 */ /* 0x000fe40007ffe0ff */
[----:B------:R-:W-:Y:S02]  /*0590*/  @!P0 IADD3 R10, R10, 0x1, RZ ;  /* 0x000000010a0a8810 */ /* 0x000fe40007ffe0ff */
[----:B------:R-:W-:Y:S02]  /*05a0*/  ISETP.GE.AND P6, PT, R4, RZ, PT ;  /* 0x000000ff0400720c */ /* 0x000fe40003fc6270 */
[----:B------:R-:W-:-:S02]  /*05b0*/  @P1 IADD3 R9, R9, 0x1, RZ ;  /* 0x0000000109091810 */ /* 0x000fc40007ffe0ff */
[----:B------:R-:W-:Y:S02]  /*05c0*/  @P3 IADD3 R10, R10, 0x1, RZ ;  /* 0x000000010a0a3810 */ /* 0x000fe40007ffe0ff */
[----:B------:R-:W-:Y:S02]  /*05d0*/  MOV R2, R9 ;  /* 0x0000000900027202 */ /* 0x000fe40000000f00 */
[----:B------:R-:W-:Y:S01]  /*05e0*/  @P2 IADD3 R6, R6, 0x1, RZ ;  /* 0x0000000106062810 */ /* 0x000fe20007ffe0ff */
[----:B------:R-:W-:Y:S01]  /*05f0*/  IMAD.MOV.U32 R4, RZ, RZ, R10 ;  /* 0x000000ffff047224 */ /* 0x000fe200078e000a */
[----:B------:R-:W-:Y:S01]  /*0600*/  ISETP.NE.AND P0, PT, RZ, c[0x0][0x18c], PT ;  /* 0x00006300ff007a0c */ /* 0x000fe20003f05270 */
[----:B------:R-:W-:Y:S01]  /*0610*/  @!P5 IMAD.MOV R2, RZ, RZ, -R2 ;  /* 0x000000ffff02d224 */ /* 0x000fe200078e0a02 */
[----:B------:R-:W-:Y:S01]  /*0620*/  LOP3.LUT R9, RZ, c[0x0][0x18c], RZ, 0x33, !PT ;  /* 0x00006300ff097a12 */ /* 0x000fe200078e33ff */
[----:B------:R-:W-:Y:S01]  /*0630*/  IMAD.MOV.U32 R10, RZ, RZ, c[0x0][0x180] ;  /* 0x00006000ff0a7624 */ /* 0x000fe200078e00ff */
[----:B------:R-:W-:Y:S01]  /*0640*/  @!P6 IADD3 R4, -R4, RZ, RZ ;  /* 0x000000ff0404e210 */ /* 0x000fe20007ffe1ff */
[----:B------:R-:W-:Y:S01]  /*0650*/  @!P4 IMAD.MOV R6, RZ, RZ, -R6 ;  /* 0x000000ffff06c224 */ /* 0x000fe200078e0a06 */
[----:B------:R-:W-:-:S02]  /*0660*/  SEL R15, R9, R2, !P0 ;  /* 0x00000002090f7207 */ /* 0x000fc40004000000 */
[----:B------:R2:W5:Y:S01]  /*0670*/  LDG.E.CONSTANT R2, [R10.64] ;  /* 0x000000060a027981 */ /* 0x000562000c1e9900 */
[C---:B------:R-:W-:Y:S02]  /*0680*/  SEL R4, R9.reuse, R4, !P0 ;  /* 0x0000000409047207 */ /* 0x040fe40004000000 */
[----:B------:R-:W-:Y:S01]  /*0690*/  SEL R13, R9, R6, !P0 ;  /* 0x00000006090d7207 */ /* 0x000fe20004000000 */
[----:B------:R-:W-:Y:S01]  /*06a0*/  IMAD.MOV R9, RZ, RZ, -R15 ;  /* 0x000000ffff097224 */ /* 0x000fe200078e0a0f */
[C---:B-1----:R-:W-:Y:S01]  /*06b0*/  IADD3 R6, R3.reuse, c[0x0][0x0], RZ ;  /* 0x0000000003067a10 */ /* 0x042fe20007ffe0ff */
[----:B--2---:R-:W-:Y:S01]  /*06c0*/  IMAD.SHL.U32 R10, R3, 0x2, RZ ;  /* 0x00000002030a7824 */ /* 0x004fe200078e00ff */
[----:B------:R-:W-:Y:S01]  /*06d0*/  IADD3 R14, -R4, RZ, RZ ;  /* 0x000000ff040e7210 */ /* 0x000fe20007ffe1ff */
[----:B------:R-:W-:-:S03]  /*06e0*/  IMAD R4, R13, R15, R4 ;  /* 0x0000000f0d047224 */ /* 0x000fc600078e0204 */
[----:B------:R-:W-:Y:S01]  /*06f0*/  ISETP.GE.AND P0, PT, R10, c[0x0][0x17c], PT ;  /* 0x00005f000a007a0c */ /* 0x000fe20003f06270 */
[----:B------:R-:W-:Y:S02]  /*0700*/  IMAD R9, R9, c[0x0][0x18c], R8 ;  /* 0x0000630009097a24 */ /* 0x000fe400078e0208 */
[----:B------:R-:W-:Y:S01]  /*0710*/  IMAD R13, R0, c[0x0][0xc], R5 ;  /* 0x00000300000d7a24 */ /* 0x000fe200078e0205 */
[----:B------:R-:W-:Y:S01]  /*0720*/  IADD3 R5, R6, c[0x0][0x0], RZ ;  /* 0x0000000006057a10 */ /* 0x000fe20007ffe0ff */
[----:B------:R-:W-:Y:S01]  /*0730*/  IMAD R9, R4, c[0x0][0x18c], R9 ;  /* 0x0000630004097a24 */ /* 0x000fe200078e0209 */
[----:B------:R-:W-:Y:S01]  /*0740*/  UIMAD UR4, UR5, UR4, URZ ;  /* 0x00000004050472a4 */ /* 0x000fe2000f8e023f */
[----:B------:R-:W-:Y:S01]  /*0750*/  IMAD R7, R14, c[0x0][0x18c], R7 ;  /* 0x000063000e077a24 */ /* 0x000fe200078e0207 */
[C---:B------:R-:W-:Y:S01]  /*0760*/  IADD3 R0, R5.reuse, c[0x0][0x0], RZ ;  /* 0x0000000005007a10 */ /* 0x040fe20007ffe0ff */
[----:B0-----:R-:W-:Y:S01]  /*0770*/  IMAD R4, R12, c[0x0][0x10], RZ ;  /* 0x000004000c047a24 */ /* 0x001fe200078e02ff */
[----:B------:R-:W-:Y:S01]  /*0780*/  ULDC UR5, c[0x0][0xc] ;  /* 0x0000030000057ab9 */ /* 0x000fe20000000800 */
[----:B------:R-:W-:Y:S01]  /*0790*/  IMAD.SHL.U32 R6, R6, 0x2, RZ ;  /* 0x0000000206067824 */ /* 0x000fe200078e00ff */
[----:B------:R-:W-:Y:S01]  /*07a0*/  SHF.L.U32 R0, R0, 0x1, RZ ;  /* 0x0000000100007819 */ /* 0x000fe200000006ff */
[----:B------:R-:W-:Y:S01]  /*07b0*/  IMAD.SHL.U32 R5, R5, 0x2, RZ ;  /* 0x0000000205057824 */ /* 0x000fe200078e00ff */
[----:B------:R-:W-:Y:S01]  /*07c0*/  UIMAD UR4, UR4, UR5, URZ ;  /* 0x00000005040472a4 */ /* 0x000fe2000f8e023f */
[C---:B------:R-:W-:Y:S01]  /*07d0*/  IMAD R8, R4.reuse, c[0x0][0xc], R7 ;  /* 0x0000030004087a24 */ /* 0x040fe200078e0207 */
[----:B------:R-:W-:Y:S01]  /*07e0*/  BSSY B0, `(.L_x_9) ;  /* 0x000001c000007945 */ /* 0x000fe20003800000 */
[----:B------:R-:W-:Y:S01]  /*07f0*/  IMAD R3, R4, c[0x0][0xc], R13 ;  /* 0x0000030004037a24 */ /* 0x000fe200078e020d */
[----:B------:R-:W-:Y:S01]  /*0800*/  ISETP.GE.AND P1, PT, R6, c[0x0][0x17c], PT ;  /* 0x00005f0006007a0c */ /* 0x000fe20003f26270 */
[----:B------:R-:W-:Y:S01]  /*0810*/  IMAD R4, R9, c[0x0][0x18c], R8 ;  /* 0x0000630009047a24 */ /* 0x000fe200078e0208 */
[----:B------:R-:W-:-:S02]  /*0820*/  ISETP.GE.AND P2, PT, R5, c[0x0][0x17c], PT ;  /* 0x00005f0005007a0c */ /* 0x000fc40003f46270 */
[----:B------:R-:W-:Y:S01]  /*0830*/  ISETP.GE.AND P3, PT, R0, c[0x0][0x17c], PT ;  /* 0x00005f0000007a0c */ /* 0x000fe20003f66270 */
[----:B------:R-:W-:Y:S07]  /*0840*/  @P0 BRA `(.L_x_10) ;  /* 0x0000015000000947 */ /* 0x000fee0003800000 */
[C---:B------:R-:W-:Y:S01]  /*0850*/  LOP3.LUT R7, R10.reuse, 0x1e, RZ, 0xc0, !PT ;  /* 0x0000001e0a077812 */ /* 0x040fe200078ec0ff */
[----:B------:R-:W-:Y:S01]  /*0860*/  IMAD.MOV.U32 R8, RZ, RZ, 0x4 ;  /* 0x00000004ff087424 */ /* 0x000fe200078e00ff */
[----:B------:R-:W-:-:S03]  /*0870*/  LOP3.LUT R10, R10, 0xffffffe0, RZ, 0xc0, !PT ;  /* 0xffffffe00a0a7812 */ /* 0x000fc600078ec0ff */
[----:B------:R-:W-:-:S04]  /*0880*/  IMAD R9, R3, 0x20, R7 ;  /* 0x0000002003097824 */ /* 0x000fc800078e0207 */
[----:B------:R-:W-:-:S05]  /*0890*/  IMAD R9, R10, UR4, R9 ;  /* 0x000000040a097c24 */ /* 0x000fca000f8e0209 */
[----:B------:R-:W-:-:S05]  /*08a0*/  SHF.R.S32.HI R9, RZ, 0x1, R9 ;  /* 0x00000001ff097819 */ /* 0x000fca0000011409 */
[----:B------:R-:W-:-:S06]  /*08b0*/  IMAD.WIDE R8, R9, R8, c[0x0][0x168] ;  /* 0x00005a0009087625 */ /* 0x000fcc00078e0208 */
[----:B------:R-:W2:Y:S01]  /*08c0*/  LDG.E.CONSTANT R8, [R8.64] ;  /* 0x0000000608087981 */ /* 0x000ea2000c1e9900 */
[----:B------:R-:W-:-:S05]  /*08d0*/  LEA R7, R4, R7, 0x5 ;  /* 0x0000000704077211 */ /* 0x000fca00078e28ff */
[----:B------:R-:W-:Y:S02]  /*08e0*/  IMAD R7, R10, UR4, R7 ;  /* 0x000000040a077c24 */ /* 0x000fe4000f8e0207 */
[----:B------:R-:W-:-:S03]  /*08f0*/  IMAD.MOV.U32 R10, RZ, RZ, 0x2 ;  /* 0x00000002ff0a7424 */ /* 0x000fc600078e00ff */
[----:B------:R-:W-:Y:S01]  /*0900*/  SHF.R.S32.HI R7, RZ, 0x1, R7 ;  /* 0x00000001ff077819 */ /* 0x000fe20000011407 */
[--C-:B--2---:R-:W-:Y:S02]  /*0910*/  HADD2.F32 R11, -RZ, R8.reuse.H0_H0 ;  /* 0x20000008ff0b7230 */ /* 0x104fe40000004100 */
[----:B------:R-:W-:Y:S02]  /*0920*/  HADD2.F32 R13, -RZ, R8.H1_H1 ;  /* 0x30000008ff0d7230 */ /* 0x000fe40000004100 */
[----:B------:R-:W-:-:S04]  /*0930*/  IMAD.WIDE R8, R7, R10, c[0x0][0x160] ;  /* 0x0000580007087625 */ /* 0x000fc800078e020a */
[C---:B-----5:R-:W-:Y:S02]  /*0940*/  FMUL.FTZ R11, R2.reuse, R11 ;  /* 0x0000000b020b7220 */ /* 0x060fe40000410000 */
[----:B------:R-:W-:-:S04]  /*0950*/  FMUL.FTZ R13, R2, R13 ;  /* 0x0000000d020d7220 */ /* 0x000fc80000410000 */
[----:B------:R-:W-:Y:S08]  /*0960*/  F2I.S8.NTZ R11, R11 ;  /* 0x0000000b000b7305 */ /* 0x000ff00000202100 */
[----:B------:R-:W0:Y:S02]  /*0970*/  F2I.S8.NTZ R12, R13 ;  /* 0x0000000d000c7305 */ /* 0x000e240000202100 */
[----:B0-----:R-:W-:-:S05]  /*0980*/  PRMT R7, R12, 0x7604, R11 ;  /* 0x000076040c077816 */ /* 0x001fca000000000b */
[----:B------:R0:W-:Y:S02]  /*0990*/  STG.E.U16 [R8.64], R7 ;  /* 0x0000000708007986 */ /* 0x0001e4000c101506 */
.L_x_10:
[----:B------:R-:W-:Y:S05]  /*09a0*/  BSYNC B0 ;  /* 0x0000000000007941 */ /* 0x000fea0003800000 */
.L_x_9:
[----:B------:R-:W-:Y:S01]  /*09b0*/  BSSY B0, `(.L_x_11) ;  /* 0x0000017000007945 */ /* 0x000fe20003800000 */
[----:B------:R-:W-:Y:S05]  /*09c0*/  @P1 BRA `(.L_x_12) ;  /* 0x0000015000001947 */ /* 0x000fea0003800000 */
[C---:B0-----:R-:W-:Y:S02]  /*09d0*/  LOP3.LUT R9, R6.reuse, 0x1e, RZ, 0xc0, !PT ;  /* 0x0000001e06097812 */ /* 0x041fe400078ec0ff */
[----:B------:R-:W-:Y:S02]  /*09e0*/  LOP3.LUT R8, R6, 0xffffffe0, RZ, 0xc0, !PT ;  /* 0xffffffe006087812 */ /* 0x000fe400078ec0ff */
[----:B------:R-:W-:Y:S01]  /*09f0*/  MOV R6, 0x4 ;  /* 0x0000000400067802 */ /* 0x000fe20000000f00 */
[----:B------:R-:W-:-:S04]  /*0a00*/  IMAD R7, R3, 0x20, R9 ;  /* 0x0000002003077824 */ /* 0x000fc800078e0209 */
[----:B------:R-:W-:-:S05]  /*0a10*/  IMAD R7, R8, UR4, R7 ;  /* 0x0000000408077c24 */ /* 0x000fca000f8e0207 */
[----:B------:R-:W-:-:S05]  /*0a20*/  SHF.R.S32.HI R7, RZ, 0x1, R7 ;  /* 0x00000001ff077819 */ /* 0x000fca0000011407 */
[----:B------:R-:W-:-:S06]  /*0a30*/  IMAD.WIDE R6, R7, R6, c[0x0][0x168] ;  /* 0x00005a0007067625 */ /* 0x000fcc00078e0206 */
[----:B------:R-:W2:Y:S01]  /*0a40*/  LDG.E.CONSTANT R6, [R6.64] ;  /* 0x0000000606067981 */ /* 0x000ea2000c1e9900 */
[----:B------:R-:W-:-:S04]  /*0a50*/  IMAD R9, R4, 0x20, R9 ;  /* 0x0000002004097824 */ /* 0x000fc800078e0209 */
        /* <DEDUP_REMOVED lines=12> */
.L_x_12:
[----:B------:R-:W-:Y:S05]  /*0b20*/  BSYNC B0 ;  /* 0x0000000000007941 */ /* 0x000fea0003800000 */
.L_x_11:
[----:B------:R-:W-:Y:S01]  /*0b30*/  BSSY B0, `(.L_x_13) ;  /* 0x0000017000007945 */ /* 0x000fe20003800000 */
[----:B------:R-:W-:Y:S05]  /*0b40*/  @P2 BRA `(.L_x_14) ;  /* 0x0000015000002947 */ /* 0x000fea0003800000 */
[C---:B0-----:R-:W-:Y:S01]  /*0b50*/  LOP3.LUT R8, R5.reuse, 0x1e, RZ, 0xc0, !PT ;  /* 0x0000001e05087812 */ /* 0x041fe200078ec0ff */
[----:B------:R-:W-:Y:S01]  /*0b60*/  IMAD.MOV.U32 R7, RZ, RZ, 0x4 ;  /* 0x00000004ff077424 */ /* 0x000fe200078e00ff */
[----:B------:R-:W-:Y:S02]  /*0b70*/  LOP3.LUT R5, R5, 0xffffffe0, RZ, 0xc0, !PT ;  /* 0xffffffe005057812 */ /* 0x000fe400078ec0ff */
[----:B------:R-:W-:-:S05]  /*0b80*/  LEA R6, R3, R8, 0x5 ;  /* 0x0000000803067211 */ /* 0x000fca00078e28ff */
[----:B------:R-:W-:-:S05]  /*0b90*/  IMAD R6, R5, UR4, R6 ;  /* 0x0000000405067c24 */ /* 0x000fca000f8e0206 */
[----:B------:R-:W-:-:S05]  /*0ba0*/  SHF.R.S32.HI R6, RZ, 0x1, R6 ;  /* 0x00000001ff067819 */ /* 0x000fca0000011406 */
[----:B------:R-:W-:-:S06]  /*0bb0*/  IMAD.WIDE R6, R6, R7, c[0x0][0x168] ;  /* 0x00005a0006067625 */ /* 0x000fcc00078e0207 */
[----:B------:R-:W2:Y:S01]  /*0bc0*/  LDG.E.CONSTANT R6, [R6.64] ;  /* 0x0000000606067981 */ /* 0x000ea2000c1e9900 */
[----:B------:R-:W-:-:S04]  /*0bd0*/  IMAD R8, R4, 0x20, R8 ;  /* 0x0000002004087824 */ /* 0x000fc800078e0208 */
[----:B------:R-:W-:Y:S01]  /*0be0*/  IMAD R8, R5, UR4, R8 ;  /* 0x0000000405087c24 */ /* 0x000fe2000f8e0208 */
[----:B------:R-:W-:-:S04]  /*0bf0*/  HFMA2.MMA R5, -RZ, RZ, 0, 1.1920928955078125e-07 ;  /* 0x00000002ff057435 */ /* 0x000fc800000001ff */
[----:B------:R-:W-:Y:S01]  /*0c00*/  SHF.R.S32.HI R8, RZ, 0x1, R8 ;  /* 0x00000001ff087819 */ /* 0x000fe20000011408 */
[--C-:B--2---:R-:W-:Y:S02]  /*0c10*/  HADD2.F32 R9, -RZ, R6.reuse.H0_H0 ;  /* 0x20000006ff097230 */ /* 0x104fe40000004100 */
[----:B------:R-:W-:-:S03]  /*0c20*/  HADD2.F32 R11, -RZ, R6.H1_H1 ;  /* 0x30000006ff0b7230 */ /* 0x000fc60000004100 */
[----:B------:R-:W-:-:S04]  /*0c30*/  IMAD.WIDE R6, R8, R5, c[0x0][0x160] ;  /* 0x0000580008067625 */ /* 0x000fc800078e0205 */
[C---:B-----5:R-:W-:Y:S02]  /*0c40*/  FMUL.FTZ R9, R2.reuse, R9 ;  /* 0x0000000902097220 */ /* 0x060fe40000410000 */
[----:B------:R-:W-:-:S04]  /*0c50*/  FMUL.FTZ R11, R2, R11 ;  /* 0x0000000b020b7220 */ /* 0x000fc80000410000 */
[----:B------:R-:W-:Y:S08]  /*0c60*/  F2I.S8.NTZ R9, R9 ;  /* 0x0000000900097305 */ /* 0x000ff00000202100 */
[----:B------:R-:W0:Y:S02]  /*0c70*/  F2I.S8.NTZ R10, R11 ;  /* 0x0000000b000a7305 */ /* 0x000e240000202100 */
[----:B0-----:R-:W-:-:S05]  /*0c80*/  PRMT R5, R10, 0x7604, R9 ;  /* 0x000076040a057816 */ /* 0x001fca0000000009 */
[----:B------:R0:W-:Y:S02]  /*0c90*/  STG.E.U16 [R6.64], R5 ;  /* 0x0000000506007986 */ /* 0x0001e4000c101506 */
.L_x_14:
[----:B------:R-:W-:Y:S05]  /*0ca0*/  BSYNC B0 ;  /* 0x0000000000007941 */ /* 0x000fea0003800000 */
.L_x_13:
[----:B------:R-:W-:Y:S05]  /*0cb0*/  @P3 EXIT ;  /* 0x000000000000394d */ /* 0x000fea0003800000 */
[C---:B0-----:R-:W-:Y:S01]  /*0cc0*/  LOP3.LUT R5, R0.reuse, 0x1e, RZ, 0xc0, !PT ;  /* 0x0000001e00057812 */ /* 0x041fe200078ec0ff */
        /* <DEDUP_REMOVED lines=8> */
[----:B------:R-:W-:Y:S01]  /*0d50*/  IMAD R5, R0, UR4, R5 ;  /* 0x0000000400057c24 */ /* 0x000fe2000f8e0205 */
[--C-:B--2---:R-:W-:Y:S02]  /*0d60*/  HADD2.F32 R3, -RZ, R6.reuse.H0_H0 ;  /* 0x20000006ff037230 */ /* 0x104fe40000004100 */
[----:B------:R-:W-:-:S03]  /*0d70*/  HADD2.F32 R9, -RZ, R6.H1_H1 ;  /* 0x30000006ff097230 */ /* 0x000fc60000004100 */
[C---:B-----5:R-:W-:Y:S02]  /*0d80*/  FMUL.FTZ R8, R2.reuse, R3 ;  /* 0x0000000302087220 */ /* 0x060fe40000410000 */
[----:B------:R-:W-:Y:S01]  /*0d90*/  FMUL.FTZ R9, R2, R9 ;  /* 0x0000000902097220 */ /* 0x000fe20000410000 */
[----:B------:R-:W-:Y:S01]  /*0da0*/  SHF.R.S32.HI R2, RZ, 0x1, R5 ;  /* 0x00000001ff027819 */ /* 0x000fe20000011405 */
[----:B------:R-:W-:Y:S02]  /*0db0*/  IMAD.MOV.U32 R3, RZ, RZ, 0x2 ;  /* 0x00000002ff037424 */ /* 0x000fe400078e00ff */
[----:B------:R-:W-:Y:S02]  /*0dc0*/  F2I.S8.NTZ R8, R8 ;  /* 0x0000000800087305 */ /* 0x000fe40000202100 */
[----:B------:R-:W-:-:S06]  /*0dd0*/  IMAD.WIDE R2, R2, R3, c[0x0][0x160] ;  /* 0x0000580002027625 */ /* 0x000fcc00078e0203 */
[----:B------:R-:W0:Y:S02]  /*0de0*/  F2I.S8.NTZ R9, R9 ;  /* 0x0000000900097305 */ /* 0x000e240000202100 */
[----:B0-----:R-:W-:-:S05]  /*0df0*/  PRMT R5, R9, 0x7604, R8 ;  /* 0x0000760409057816 */ /* 0x001fca0000000008 */
[----:B------:R-:W-:Y:S01]  /*0e00*/  STG.E.U16 [R2.64], R5 ;  /* 0x0000000502007986 */ /* 0x000fe2000c101506 */
[----:B------:R-:W-:Y:S05]  /*0e10*/  EXIT ;  /* 0x000000000000794d */ /* 0x000fea0003800000 */
.L_x_15:
        /* <DEDUP_REMOVED lines=14> */
.L_x_26:


//--------------------- .text._ZN17fastertransformer21shift_partition_COL32INS_5half4EEEvPaPKT_iiiiPKfii --------------------------
	.section	.text._ZN17fastertransformer21shift_partition_COL32INS_5half4EEEvPaPKT_iiiiPKfii,"ax",@progbits
	.sectioninfo	@"SHI_REGISTERS=20"
	.align	128
        .global         _ZN17fastertransformer21shift_partition_COL32INS_5half4EEEvPaPKT_iiiiPKfii
        .type           _ZN17fastertransformer21shift_partition_COL32INS_5half4EEEvPaPKT_iiiiPKfii,@function
        .size           _ZN17fastertransformer21shift_partition_COL32INS_5half4EEEvPaPKT_iiiiPKfii,(.L_x_27 - _ZN17fastertransformer21shift_partition_COL32INS_5half4EEEvPaPKT_iiiiPKfii)
        .other          _ZN17fastertransformer21shift_partition_COL32INS_5half4EEEvPaPKT_iiiiPKfii,@"STO_CUDA_ENTRY STV_DEFAULT"
_ZN17fastertransformer21shift_partition_COL32INS_5half4EEEvPaPKT_iiiiPKfii:
.text._ZN17fastertransformer21shift_partition_COL32INS_5half4EEEvPaPKT_iiiiPKfii:
        /* <DEDUP_REMOVED lines=10> */
[----:B-1----:R-:W-:-:S02]  /*00a0*/  IMAD.SHL.U32 R5, R5, 0x4, RZ ;  /* 0x0000000405057824 */ /* 0x002fc400078e00ff */
[----:B--2---:R-:W-:-:S03]  /*00b0*/  IMAD.MOV.U32 R2, RZ, RZ, R6 ;  /* 0x000000ffff027224 */ /* 0x004fc600078e0006 */
[----:B------:R-:W-:Y:S01]  /*00c0*/  ISETP.GE.AND P0, PT, R5, c[0x0][0x17c], PT ;  /* 0x00005f0005007a0c */ /* 0x000fe20003f06270 */
[----:B---3--:R-:W-:Y:S01]  /*00d0*/  IMAD.MOV.U32 R3, RZ, RZ, R7 ;  /* 0x000000ffff037224 */ /* 0x008fe200078e0007 */
[----:B------:R-:W-:Y:S11]  /*00e0*/  @!P1 BRA `(.L_x_16) ;  /* 0x0000026000009947 */ /* 0x000ff60003800000 */
        /* <DEDUP_REMOVED lines=11> */
[----:B0-----:R-:W-:Y:S01]  /*01a0*/  IMAD.MOV.U32 R2, RZ, RZ, RZ ;  /* 0x000000ffff027224 */ /* 0x001fe200078e00ff */
[----:B--2---:R-:W-:Y:S01]  /*01b0*/  IADD3 R13, RZ, -R3, RZ ;  /* 0x80000003ff0d7210 */ /* 0x004fe20007ffe0ff */
[----:B-1----:R-:W-:-:S04]  /*01c0*/  IMAD.MOV.U32 R8, RZ, RZ, RZ ;  /* 0x000000ffff087224 */ /* 0x002fc800078e00ff */
[----:B------:R-:W-:Y:S02]  /*01d0*/  IMAD R13, R13, c[0x0][0x10], RZ ;  /* 0x000004000d0d7a24 */ /* 0x000fe400078e02ff */
[----:B---3--:R-:W-:Y:S02]  /*01e0*/  IMAD.MOV R12, RZ, RZ, -R9 ;  /* 0x000000ffff0c7224 */ /* 0x008fe400078e0a09 */
        /* <DEDUP_REMOVED lines=8> */
[----:B------:R-:W-:Y:S01]  /*0270*/  IMAD R2, R3, c[0x0][0x10], R10 ;  /* 0x0000040003027a24 */ /* 0x000fe200078e020a */
[----:B------:R-:W-:-:S04]  /*0280*/  IADD3 R9, -R9, RZ, RZ ;  /* 0x000000ff09097210 */ /* 0x000fc80007ffe1ff */
[----:B------:R-:W-:Y:S01]  /*0290*/  ISETP.GE.U32.AND P1, PT, R2, c[0x0][0x10], PT ;  /* 0x0000040002007a0c */ /* 0x000fe20003f26070 */
[----:B------:R-:W-:-:S05]  /*02a0*/  IMAD R3, R9, c[0x0][0xc], R8 ;  /* 0x0000030009037a24 */ /* 0x000fca00078e0208 */
[----:B------:R-:W-:-:S07]  /*02b0*/  ISETP.GE.U32.AND P2, PT, R3, c[0x0][0xc], PT ;  /* 0x0000030003007a0c */ /* 0x000fce0003f46070 */
[----:B------:R-:W-:-:S04]  /*02c0*/  @P1 IADD3 R2, R2, -c[0x0][0x10], RZ ;  /* 0x8000040002021a10 */ /* 0x000fc80007ffe0ff */
[----:B------:R-:W-:Y:S02]  /*02d0*/  ISETP.GE.U32.AND P1, PT, R2, c[0x0][0x10], PT ;  /* 0x0000040002007a0c */ /* 0x000fe40003f26070 */
[----:B------:R-:W-:Y:S02]  /*02e0*/  @P2 IADD3 R3, R3, -c[0x0][0xc], RZ ;  /* 0x8000030003032a10 */ /* 0x000fe40007ffe0ff */
[----:B------:R-:W-:Y:S02]  /*02f0*/  ISETP.NE.U32.AND P2, PT, RZ, c[0x0][0x10], PT ;  /* 0x00000400ff007a0c */ /* 0x000fe40003f45070 */
[----:B------:R-:W-:-:S07]  /*0300*/  ISETP.GE.U32.AND P3, PT, R3, c[0x0][0xc], PT ;  /* 0x0000030003007a0c */ /* 0x000fce0003f66070 */
[----:B------:R-:W-:-:S04]  /*0310*/  @P1 IADD3 R2, R2, -c[0x0][0x10], RZ ;  /* 0x8000040002021a10 */ /* 0x000fc80007ffe0ff */
[----:B------:R-:W-:Y:S02]  /*0320*/  @!P2 LOP3.LUT R2, RZ, c[0x0][0x10], RZ, 0x33, !PT ;  /* 0x00000400ff02aa12 */ /* 0x000fe400078e33ff */
[----:B------:R-:W-:Y:S02]  /*0330*/  @P3 IADD3 R3, R3, -c[0x0][0xc], RZ ;  /* 0x8000030003033a10 */ /* 0x000fe40007ffe0ff */
[----:B------:R-:W-:Y:S02]  /*0340*/  @!P4 LOP3.LUT R3, RZ, c[0x0][0xc], RZ, 0x33, !PT ;  /* 0x00000300ff03ca12 */ /* 0x000fe400078e33ff */
.L_x_16:
        /* <DEDUP_REMOVED lines=12> */
[----:B------:R-:W-:-:S05]  /*0410*/  IMAD R6, R6, 0x20, R5 ;  /* 0x0000002006067824 */ /* 0x000fca00078e0205 */
[----:B------:R-:W-:-:S05]  /*0420*/  SHF.R.S32.HI R6, RZ, 0x2, R6 ;  /* 0x00000002ff067819 */ /* 0x000fca0000011406 */
[----:B------:R-:W-:-:S05]  /*0430*/  IMAD.WIDE R10, R6, R11, c[0x0][0x168] ;  /* 0x00005a00060a7625 */ /* 0x000fca00078e020b */
[----:B------:R0:W2:Y:S04]  /*0440*/  LDG.E R7, [R10.64] ;  /* 0x000000060a077981 */ /* 0x0000a8000c1e1900 */
[----:B------:R0:W3:Y:S01]  /*0450*/  LDG.E R6, [R10.64+0x4] ;  /* 0x000004060a067981 */ /* 0x0000e2000c1e1900 */
[----:B------:R-:W-:Y:S02]  /*0460*/  IABS R9, c[0x0][0x18c] ;  /* 0x0000630000097a13 */ /* 0x000fe40000000000 */
[----:B------:R-:W-:Y:S02]  /*0470*/  IABS R16, R3 ;  /* 0x0000000300107213 */ /* 0x000fe40000000000 */
[----:B------:R-:W1:Y:S08]  /*0480*/  I2F.RP R8, R9 ;  /* 0x0000000900087306 */ /* 0x000e700000209400 */
[----:B-1----:R-:W1:Y:S02]  /*0490*/  MUFU.RCP R8, R8 ;  /* 0x0000000800087308 */ /* 0x002e640000001000 */
[----:B-1----:R-:W-:-:S06]  /*04a0*/  IADD3 R12, R8, 0xffffffe, RZ ;  /* 0x0ffffffe080c7810 */ /* 0x002fcc0007ffe0ff */
[----:B------:R1:W4:Y:S02]  /*04b0*/  F2I.FTZ.U32.TRUNC.NTZ R13, R12 ;  /* 0x0000000c000d7305 */ /* 0x000324000021f000 */
[----:B-1----:R-:W-:Y:S02]  /*04c0*/  IMAD.MOV.U32 R12, RZ, RZ, RZ ;  /* 0x000000ffff0c7224 */ /* 0x002fe400078e00ff */
[----:B----4-:R-:W-:-:S04]  /*04d0*/  IMAD.MOV R14, RZ, RZ, -R13 ;  /* 0x000000ffff0e7224 */ /* 0x010fc800078e0a0d */
[----:B------:R-:W-:Y:S01]  /*04e0*/  IMAD R15, R14, R9, RZ ;  /* 0x000000090e0f7224 */ /* 0x000fe200078e02ff */
[----:B------:R-:W-:-:S03]  /*04f0*/  IABS R14, R2 ;  /* 0x00000002000e7213 */ /* 0x000fc60000000000 */
[----:B0-----:R-:W-:Y:S01]  /*0500*/  IMAD.HI.U32 R11, R13, R15, R12 ;  /* 0x0000000f0d0b7227 */ /* 0x001fe200078e000c */
[----:B------:R-:W-:-:S05]  /*0510*/  IABS R12, c[0x0][0x178] ;  /* 0x00005e00000c7a13 */ /* 0x000fca0000000000 */
[----:B------:R-:W-:-:S04]  /*0520*/  IMAD.HI.U32 R10, R11, R14, RZ ;  /* 0x0000000e0b0a7227 */ /* 0x000fc800078e00ff */
[----:B------:R-:W-:Y:S01]  /*0530*/  IMAD.HI.U32 R8, R11, R12, RZ ;  /* 0x0000000c0b087227 */ /* 0x000fe200078e00ff */
[----:B------:R-:W-:-:S03]  /*0540*/  IADD3 R13, -R10, RZ, RZ ;  /* 0x000000ff0a0d7210 */ /* 0x000fc60007ffe1ff */
[----:B------:R-:W-:-:S04]  /*0550*/  IMAD.HI.U32 R11, R11, R16, RZ ;  /* 0x000000100b0b7227 */ /* 0x000fc800078e00ff */
[C---:B------:R-:W-:Y:S02]  /*0560*/  IMAD R14, R9.reuse, R13, R14 ;  /* 0x0000000d090e7224 */ /* 0x040fe400078e020e */
[----:B------:R-:W-:Y:S02]  /*0570*/  IMAD.MOV R15, RZ, RZ, -R11 ;  /* 0x000000ffff0f7224 */ /* 0x000fe400078e0a0b */
[----:B------:R-:W-:Y:S01]  /*0580*/  IMAD.MOV R13, RZ, RZ, -R8 ;  /* 0x000000ffff0d7224 */ /* 0x000fe200078e0a08 */
[C---:B------:R-:W-:Y:S01]  /*0590*/  ISETP.GT.U32.AND P2, PT, R9.reuse, R14, PT ;  /* 0x0000000e0900720c */ /* 0x040fe20003f44070 */
[C---:B------:R-:W-:Y:S02]  /*05a0*/  IMAD R16, R9.reuse, R15, R16 ;  /* 0x0000000f09107224 */ /* 0x040fe400078e0210 */
[C---:B------:R-:W-:Y:S02]  /*05b0*/  IMAD R12, R9.reuse, R13, R12 ;  /* 0x0000000d090c7224 */ /* 0x040fe400078e020c */
[----:B------:R-:W-:Y:S01]  /*05c0*/  IMAD.MOV.U32 R13, RZ, RZ, c[0x0][0x178] ;  /* 0x00005e00ff0d7624 */ /* 0x000fe200078e00ff */
[----:B------:R-:W-:-:S02]  /*05d0*/  ISETP.GT.U32.AND P5, PT, R9, R16, PT ;  /* 0x000000100900720c */ /* 0x000fc40003fa4070 */
[----:B------:R-:W-:Y:S02]  /*05e0*/  ISETP.GT.U32.AND P1, PT, R9, R12, PT ;  /* 0x0000000c0900720c */ /* 0x000fe40003f24070 */
[----:B------:R-:W-:-:S03]  /*05f0*/  LOP3.LUT R13, R13, c[0x0][0x18c], RZ, 0x3c, !PT ;  /* 0x000063000d0d7a12 */ /* 0x000fc600078e3cff */
[--C-:B------:R-:W-:Y:S01]  /*0600*/  @!P2 IMAD.IADD R14, R14, 0x1, -R9.reuse ;  /* 0x000000010e0ea824 */ /* 0x100fe200078e0a09 */
[----:B------:R-:W-:Y:S02]  /*0610*/  @!P2 IADD3 R10, R10, 0x1, RZ ;  /* 0x000000010a0aa810 */ /* 0x000fe40007ffe0ff */
[----:B------:R-:W-:Y:S02]  /*0620*/  ISETP.GE.AND P0, PT, R13, RZ, PT ;  /* 0x000000ff0d00720c */ /* 0x000fe40003f06270 */
[-C--:B------:R-:W-:Y:S01]  /*0630*/  ISETP.GE.U32.AND P6, PT, R14, R9.reuse, PT ;  /* 0x000000090e00720c */ /* 0x080fe20003fc6070 */
[----:B------:R-:W-:Y:S01]  /*0640*/  @!P5 IMAD.IADD R16, R16, 0x1, -R9 ;  /* 0x000000011010d824 */ /* 0x000fe200078e0a09 */
[----:B------:R-:W-:Y:S02]  /*0650*/  @!P5 IADD3 R11, R11, 0x1, RZ ;  /* 0x000000010b0bd810 */ /* 0x000fe40007ffe0ff */
[-C--:B------:R-:W-:Y:S02]  /*0660*/  @!P1 IADD3 R12, R12, -R9.reuse, RZ ;  /* 0x800000090c0c9210 */ /* 0x080fe40007ffe0ff */
[----:B------:R-:W-:-:S02]  /*0670*/  ISETP.GE.U32.AND P4, PT, R16, R9, PT ;  /* 0x000000091000720c */ /* 0x000fc40003f86070 */
[----:B------:R-:W-:Y:S02]  /*0680*/  ISETP.GE.U32.AND P3, PT, R12, R9, PT ;  /* 0x000000090c00720c */ /* 0x000fe40003f66070 */
[----:B------:R-:W-:Y:S02]  /*0690*/  LOP3.LUT R9, R2, c[0x0][0x18c], RZ, 0x3c, !PT ;  /* 0x0000630002097a12 */ /* 0x000fe400078e3cff */
[----:B------:R-:W-:Y:S02]  /*06a0*/  LOP3.LUT R12, R3, c[0x0][0x18c], RZ, 0x3c, !PT ;  /* 0x00006300030c7a12 */ /* 0x000fe400078e3cff */
[----:B------:R-:W-:Y:S02]  /*06b0*/  @!P1 IADD3 R8, R8, 0x1, RZ ;  /* 0x0000000108089810 */ /* 0x000fe40007ffe0ff */
[----:B------:R-:W-:Y:S02]  /*06c0*/  ISETP.GE.AND P2, PT, R9, RZ, PT ;  /* 0x000000ff0900720c */ /* 0x000fe40003f46270 */
[----:B------:R-:W-:-:S02]  /*06d0*/  ISETP.GE.AND P1, PT, R12, RZ, PT ;  /* 0x000000ff0c00720c */ /* 0x000fc40003f26270 */
[----:B------:R-:W-:Y:S02]  /*06e0*/  @P6 IADD3 R10, R10, 0x1, RZ ;  /* 0x000000010a0a6810 */ /* 0x000fe40007ffe0ff */
[----:B------:R-:W-:Y:S02]  /*06f0*/  @P4 IADD3 R11, R11, 0x1, RZ ;  /* 0x000000010b0b4810 */ /* 0x000fe40007ffe0ff */
[----:B------:R-:W-:Y:S02]  /*0700*/  @P3 IADD3 R8, R8, 0x1, RZ ;  /* 0x0000000108083810 */ /* 0x000fe40007ffe0ff */
[----:B------:R-:W-:Y:S02]  /*0710*/  ISETP.NE.AND P6, PT, RZ, c[0x0][0x18c], PT ;  /* 0x00006300ff007a0c */ /* 0x000fe40003fc5270 */
[----:B------:R-:W-:Y:S01]  /*0720*/  LOP3.LUT R9, RZ, c[0x0][0x18c], RZ, 0x33, !PT ;  /* 0x00006300ff097a12 */ /* 0x000fe200078e33ff */
[----:B------:R-:W-:Y:S02]  /*0730*/  @!P2 IMAD.MOV R10, RZ, RZ, -R10 ;  /* 0x000000ffff0aa224 */ /* 0x000fe400078e0a0a */
[----:B------:R-:W-:-:S02]  /*0740*/  @!P1 IMAD.MOV R11, RZ, RZ, -R11 ;  /* 0x000000ffff0b9224 */ /* 0x000fc400078e0a0b */
[----:B------:R-:W-:Y:S01]  /*0750*/  @!P0 IMAD.MOV R8, RZ, RZ, -R8 ;  /* 0x000000ffff088224 */ /* 0x000fe200078e0a08 */
[C---:B------:R-:W-:Y:S02]  /*0760*/  SEL R14, R9.reuse, R10, !P6 ;  /* 0x0000000a090e7207 */ /* 0x040fe40007000000 */
[C---:B------:R-:W-:Y:S02]  /*0770*/  SEL R11, R9.reuse, R11, !P6 ;  /* 0x0000000b090b7207 */ /* 0x040fe40007000000 */
[----:B------:R-:W-:Y:S02]  /*0780*/  SEL R10, R9, R8, !P6 ;  /* 0x00000008090a7207 */ /* 0x000fe40007000000 */
[----:B------:R-:W-:Y:S01]  /*0790*/  IADD3 R17, -R14, RZ, RZ ;  /* 0x000000ff0e117210 */ /* 0x000fe20007ffe1ff */
[--C-:B------:R-:W-:Y:S02]  /*07a0*/  IMAD.MOV R8, RZ, RZ, -R11.reuse ;  /* 0x000000ffff087224 */ /* 0x100fe400078e0a0b */
[----:B------:R-:W-:-:S02]  /*07b0*/  IMAD R11, R10, R14, R11 ;  /* 0x0000000e0a0b7224 */ /* 0x000fc400078e020b */
[----:B------:R-:W-:Y:S02]  /*07c0*/  IMAD R2, R17, c[0x0][0x18c], R2 ;  /* 0x0000630011027a24 */ /* 0x000fe400078e0202 */
[----:B------:R-:W-:Y:S02]  /*07d0*/  IMAD R3, R8, c[0x0][0x18c], R3 ;  /* 0x0000630008037a24 */ /* 0x000fe400078e0203 */
[----:B------:R-:W-:Y:S02]  /*07e0*/  IMAD R2, R11, c[0x0][0x18c], R2 ;  /* 0x000063000b027a24 */ /* 0x000fe400078e0202 */
[----:B------:R-:W-:-:S04]  /*07f0*/  IMAD R3, R4, c[0x0][0xc], R3 ;  /* 0x0000030004037a24 */ /* 0x000fc800078e0203 */
[----:B------:R-:W-:Y:S02]  /*0800*/  IMAD R2, R2, c[0x0][0x18c], R3 ;  /* 0x0000630002027a24 */ /* 0x000fe400078e0203 */
[----:B------:R-:W-:Y:S02]  /*0810*/  IMAD.MOV.U32 R3, RZ, RZ, 0x4 ;  /* 0x00000004ff037424 */ /* 0x000fe400078e00ff */
[----:B------:R-:W-:-:S05]  /*0820*/  IMAD R5, R2, 0x20, R5 ;  /* 0x0000002002057824 */ /* 0x000fca00078e0205 */
[----:B------:R-:W-:-:S05]  /*0830*/  SHF.R.S32.HI R2, RZ, 0x2, R5 ;  /* 0x00000002ff027819 */ /* 0x000fca0000011405 */
[----:B------:R-:W-:Y:S01]  /*0840*/  IMAD.WIDE R2, R2, R3, c[0x0][0x160] ;  /* 0x0000580002027625 */ /* 0x000fe200078e0203 */
[--C-:B--2---:R-:W-:Y:S02]  /*0850*/  HADD2.F32 R13, -RZ, R7.reuse.H0_H0 ;  /* 0x20000007ff0d7230 */ /* 0x104fe40000004100 */
[----:B------:R-:W-:Y:S02]  /*0860*/  HADD2.F32 R15, -RZ, R7.H1_H1 ;  /* 0x30000007ff0f7230 */ /* 0x000fe40000004100 */
[--C-:B---3--:R-:W-:Y:S01]  /*0870*/  HADD2.F32 R9, -RZ, R6.reuse.H1_H1 ;  /* 0x30000006ff097230 */ /* 0x108fe20000004100 */
[C---:B-----5:R-:W-:Y:S01]  /*0880*/  FMUL.FTZ R7, R0.reuse, R13 ;  /* 0x0000000d00077220 */ /* 0x060fe20000410000 */
[----:B------:R-:W-:Y:S01]  /*0890*/  HADD2.F32 R13, -RZ, R6.H0_H0 ;  /* 0x20000006ff0d7230 */ /* 0x000fe20000004100 */
[C---:B------:R-:W-:Y:S02]  /*08a0*/  FMUL.FTZ R15, R0.reuse, R15 ;  /* 0x0000000f000f7220 */ /* 0x040fe40000410000 */
[----:B------:R-:W-:-:S02]  /*08b0*/  FMUL.FTZ R9, R0, R9 ;  /* 0x0000000900097220 */ /* 0x000fc40000410000 */
[----:B------:R-:W-:Y:S01]  /*08c0*/  FMUL.FTZ R13, R0, R13 ;  /* 0x0000000d000d7220 */ /* 0x000fe20000410000 */
[----:B------:R-:W-:Y:S08]  /*08d0*/  F2I.S8.NTZ R7, R7 ;  /* 0x0000000700077305 */ /* 0x000ff00000202100 */
[----:B------:R-:W0:Y:S08]  /*08e0*/  F2I.S8.NTZ R12, R15 ;  /* 0x0000000f000c7305 */ /* 0x000e300000202100 */
[----:B------:R-:W1:Y:S08]  /*08f0*/  F2I.S8.NTZ R13, R13 ;  /* 0x0000000d000d7305 */ /* 0x000e700000202100 */
[----:B------:R-:W2:Y:S01]  /*0900*/  F2I.S8.NTZ R9, R9 ;  /* 0x0000000900097305 */ /* 0x000ea20000202100 */
[----:B0-----:R-:W-:-:S04]  /*0910*/  PRMT R12, R12, 0x7604, R7 ;  /* 0x000076040c0c7816 */ /* 0x001fc80000000007 */
[----:B-1----:R-:W-:-:S04]  /*0920*/  PRMT R12, R13, 0x7054, R12 ;  /* 0x000070540d0c7816 */ /* 0x002fc8000000000c */
[----:B--2---:R-:W-:-:S05]  /*0930*/  PRMT R5, R9, 0x654, R12 ;  /* 0x0000065409057816 */ /* 0x004fca000000000c */
[----:B------:R-:W-:Y:S01]  /*0940*/  STG.E [R2.64], R5 ;  /* 0x0000000502007986 */ /* 0x000fe2000c101906 */
[----:B------:R-:W-:Y:S05]  /*0950*/  EXIT ;  /* 0x000000000000794d */ /* 0x000fea0003800000 */
.L_x_17:
        /* <DEDUP_REMOVED lines=10> */
.L_x_27:


//--------------------- .text._ZN17fastertransformer18shift_partition_v2IfEEvPT_PKS1_iiiiii --------------------------
	.section	.text._ZN17fastertransformer18shift_partition_v2IfEEvPT_PKS1_iiiiii,"ax",@progbits
	.sectioninfo	@"SHI_REGISTERS=26"
	.align	128
        .global         _ZN17fastertransformer18shift_partition_v2IfEEvPT_PKS1_iiiiii
        .type           _ZN17fastertransformer18shift_partition_v2IfEEvPT_PKS1_iiiiii,@function
        .size           _ZN17fastertransformer18shift_partition_v2IfEEvPT_PKS1_iiiiii,(.L_x_28 - _ZN17fastertransformer18shift_partition_v2IfEEvPT_PKS1_iiiiii)
        .other          _ZN17fastertransformer18shift_partition_v2IfEEvPT_PKS1_iiiiii,@"STO_CUDA_ENTRY STV_DEFAULT"
_ZN17fastertransformer18shift_partition_v2IfEEvPT_PKS1_iiiiii:
.text._ZN17fastertransformer18shift_partition_v2IfEEvPT_PKS1_iiiiii:
        /* <DEDUP_REMOVED lines=82> */
.L_x_18:
        /* <DEDUP_REMOVED lines=75> */
.L_x_19:
        /* <DEDUP_REMOVED lines=11> */
.L_x_28:


//--------------------- .text._ZN17fastertransformer15shift_partitionIfEEvPT_PKS1_iiiiii --------------------------
	.section	.text._ZN17fastertransformer15shift_partitionIfEEvPT_PKS1_iiiiii,"ax",@progbits
	.sectioninfo	@"SHI_REGISTERS=18"
	.align	128
        .global         _ZN17fastertransformer15shift_partitionIfEEvPT_PKS1_iiiiii
        .type           _ZN17fastertransformer15shift_partitionIfEEvPT_PKS1_iiiiii,@function
        .size           _ZN17fastertransformer15shift_partitionIfEEvPT_PKS1_iiiiii,(.L_x_29 - _ZN17fastertransformer15shift_partitionIfEEvPT_PKS1_iiiiii)
        .other          _ZN17fastertransformer15shift_partitionIfEEvPT_PKS1_iiiiii,@"STO_CUDA_ENTRY STV_DEFAULT"
_ZN17fastertransformer15shift_partitionIfEEvPT_PKS1_iiiiii:
.text._ZN17fastertransformer15shift_partitionIfEEvPT_PKS1_iiiiii:
        /* <DEDUP_REMOVED lines=25> */
[----:B--2---:R-:W-:Y:S02]  /*0190*/  IMAD.MOV R13, RZ, RZ, -R5 ;  /* 0x000000ffff0d7224 */ /* 0x004fe400078e0a05 */
[----:B-1----:R-:W-:Y:S02]  /*01a0*/  IMAD.MOV.U32 R6, RZ, RZ, RZ ;  /* 0x000000ffff067224 */ /* 0x002fe400078e00ff */
        /* <DEDUP_REMOVED lines=24> */
.L_x_20:
[----:B------:R-:W-:Y:S05]  /*0330*/  @P0 EXIT ;  /* 0x000000000000094d */ /* 0x000fea0003800000 */
[----:B------:R-:W-:Y:S01]  /*0340*/  IMAD R3, R3, c[0x0][0x17c], RZ ;  /* 0x00005f0003037a24 */ /* 0x000fe200078e02ff */
[----:B------:R-:W-:Y:S01]  /*0350*/  SHF.R.S32.HI R6, RZ, 0x1f, R0 ;  /* 0x0000001fff067819 */ /* 0x000fe20000011400 */
[----:B------:R-:W-:-:S03]  /*0360*/  ULDC.64 UR4, c[0x0][0x118] ;  /* 0x0000460000047ab9 */ /* 0x000fc60000000a00 */
[----:B------:R-:W-:-:S04]  /*0370*/  IADD3 R7, P0, R3, R0, RZ ;  /* 0x0000000003077210 */ /* 0x000fc80007f1e0ff */
[----:B------:R-:W-:Y:S02]  /*0380*/  LEA.HI.X.SX32 R6, R3, R6, 0x1, P0 ;  /* 0x0000000603067211 */ /* 0x000fe400000f0eff */
[----:B------:R-:W-:-:S04]  /*0390*/  LEA R8, P0, R7, c[0x0][0x168], 0x2 ;  /* 0x00005a0007087a11 */ /* 0x000fc800078010ff */
[----:B------:R-:W-:-:S05]  /*03a0*/  LEA.HI.X R9, R7, c[0x0][0x16c], R6, 0x2, P0 ;  /* 0x00005b0007097a11 */ /* 0x000fca00000f1406 */
[----:B------:R0:W2:Y:S01]  /*03b0*/  LDG.E.CONSTANT R3, [R8.64] ;  /* 0x0000000408037981 */ /* 0x0000a2000c1e9900 */
[----:B------:R-:W-:Y:S02]  /*03c0*/  IABS R6, c[0x0][0x184] ;  /* 0x0000610000067a13 */ /* 0x000fe40000000000 */
[----:B------:R-:W-:Y:S02]  /*03d0*/  IABS R14, R5 ;  /* 0x00000005000e7213 */ /* 0x000fe40000000000 */
[----:B------:R-:W1:Y:S01]  /*03e0*/  I2F.RP R7, R6 ;  /* 0x0000000600077306 */ /* 0x000e620000209400 */
[----:B0-----:R-:W-:-:S07]  /*03f0*/  IABS R9, R4 ;  /* 0x0000000400097213 */ /* 0x001fce0000000000 */
[----:B-1----:R-:W0:Y:S02]  /*0400*/  MUFU.RCP R7, R7 ;  /* 0x0000000700077308 */ /* 0x002e240000001000 */
[----:B0-----:R-:W-:Y:S02]  /*0410*/  IADD3 R10, R7, 0xffffffe, RZ ;  /* 0x0ffffffe070a7810 */ /* 0x001fe40007ffe0ff */
[----:B------:R-:W-:-:S04]  /*0420*/  IABS R7, c[0x0][0x178] ;  /* 0x00005e0000077a13 */ /* 0x000fc80000000000 */
[----:B------:R0:W1:Y:S02]  /*0430*/  F2I.FTZ.U32.TRUNC.NTZ R11, R10 ;  /* 0x0000000a000b7305 */ /* 0x000064000021f000 */
[----:B0-----:R-:W-:Y:S02]  /*0440*/  IMAD.MOV.U32 R10, RZ, RZ, RZ ;  /* 0x000000ffff0a7224 */ /* 0x001fe400078e00ff */
[----:B-1----:R-:W-:-:S04]  /*0450*/  IMAD.MOV R13, RZ, RZ, -R11 ;  /* 0x000000ffff0d7224 */ /* 0x002fc800078e0a0b */
[----:B------:R-:W-:-:S04]  /*0460*/  IMAD R13, R13, R6, RZ ;  /* 0x000000060d0d7224 */ /* 0x000fc800078e02ff */
        /* <DEDUP_REMOVED lines=10> */
[----:B------:R-:W-:-:S02]  /*0510*/  ISETP.GT.U32.AND P4, PT, R6, R9, PT ;  /* 0x000000090600720c */ /* 0x000fc40003f84070 */
[C---:B------:R-:W-:Y:S02]  /*0520*/  ISETP.GT.U32.AND P3, PT, R6.reuse, R13, PT ;  /* 0x0000000d0600720c */ /* 0x040fe40003f64070 */
[----:B------:R-:W-:Y:S02]  /*0530*/  ISETP.GT.U32.AND P0, PT, R6, R7, PT ;  /* 0x000000070600720c */ /* 0x000fe40003f04070 */
[----:B------:R-:W-:-:S04]  /*0540*/  LOP3.LUT R12, R4, c[0x0][0x184], RZ, 0x3c, !PT ;  /* 0x00006100040c7a12 */ /* 0x000fc800078e3cff */
[----:B------:R-:W-:-:S03]  /*0550*/  ISETP.GE.AND P1, PT, R12, RZ, PT ;  /* 0x000000ff0c00720c */ /* 0x000fc60003f26270 */
[--C-:B------:R-:W-:Y:S01]  /*0560*/  @!P4 IMAD.IADD R9, R9, 0x1, -R6.reuse ;  /* 0x000000010909c824 */ /* 0x100fe200078e0a06 */
[----:B------:R-:W-:Y:S01]  /*0570*/  @!P4 IADD3 R8, R8, 0x1, RZ ;  /* 0x000000010808c810 */ /* 0x000fe20007ffe0ff */
[--C-:B------:R-:W-:Y:S01]  /*0580*/  @!P3 IMAD.IADD R13, R13, 0x1, -R6.reuse ;  /* 0x000000010d0db824 */ /* 0x100fe200078e0a06 */
[----:B------:R-:W-:Y:S01]  /*0590*/  @!P3 IADD3 R10, R10, 0x1, RZ ;  /* 0x000000010a0ab810 */ /* 0x000fe20007ffe0ff */
[----:B------:R-:W-:Y:S01]  /*05a0*/  @!P0 IMAD.IADD R7, R7, 0x1, -R6 ;  /* 0x0000000107078824 */ /* 0x000fe200078e0a06 */
[-C--:B------:R-:W-:Y:S01]  /*05b0*/  ISETP.GE.U32.AND P5, PT, R9, R6.reuse, PT ;  /* 0x000000060900720c */ /* 0x080fe20003fa6070 */
[----:B------:R-:W-:Y:S01]  /*05c0*/  IMAD.MOV.U32 R9, RZ, RZ, c[0x0][0x178] ;  /* 0x00005e00ff097624 */ /* 0x000fe200078e00ff */
[-C--:B------:R-:W-:Y:S02]  /*05d0*/  ISETP.GE.U32.AND P6, PT, R13, R6.reuse, PT ;  /* 0x000000060d00720c */ /* 0x080fe40003fc6070 */
[----:B------:R-:W-:Y:S02]  /*05e0*/  ISETP.GE.U32.AND P2, PT, R7, R6, PT ;  /* 0x000000060700720c */ /* 0x000fe40003f46070 */
[----:B------:R-:W-:-:S02]  /*05f0*/  LOP3.LUT R7, R5, c[0x0][0x184], RZ, 0x3c, !PT ;  /* 0x0000610005077a12 */ /* 0x000fc400078e3cff */
[----:B------:R-:W-:Y:S02]  /*0600*/  @!P0 IADD3 R11, R11, 0x1, RZ ;  /* 0x000000010b0b8810 */ /* 0x000fe40007ffe0ff */
[----:B------:R-:W-:Y:S02]  /*0610*/  LOP3.LUT R6, R9, c[0x0][0x184], RZ, 0x3c, !PT ;  /* 0x0000610009067a12 */ /* 0x000fe400078e3cff */
[----:B------:R-:W-:Y:S02]  /*0620*/  ISETP.GE.AND P0, PT, R7, RZ, PT ;  /* 0x000000ff0700720c */ /* 0x000fe40003f06270 */
[----:B------:R-:W-:Y:S02]  /*0630*/  ISETP.GE.AND P4, PT, R6, RZ, PT ;  /* 0x000000ff0600720c */ /* 0x000fe40003f86270 */
[----:B------:R-:W-:Y:S02]  /*0640*/  @P5 IADD3 R8, R8, 0x1, RZ ;  /* 0x0000000108085810 */ /* 0x000fe40007ffe0ff */
[----:B------:R-:W-:-:S02]  /*0650*/  @P6 IADD3 R10, R10, 0x1, RZ ;  /* 0x000000010a0a6810 */ /* 0x000fc40007ffe0ff */
[----:B------:R-:W-:Y:S01]  /*0660*/  @P2 IADD3 R11, R11, 0x1, RZ ;  /* 0x000000010b0b2810 */ /* 0x000fe20007ffe0ff */
[----:B------:R-:W-:Y:S01]  /*0670*/  @!P1 IMAD.MOV R8, RZ, RZ, -R8 ;  /* 0x000000ffff089224 */ /* 0x000fe200078e0a08 */
[----:B------:R-:W-:Y:S02]  /*0680*/  ISETP.NE.AND P3, PT, RZ, c[0x0][0x184], PT ;  /* 0x00006100ff007a0c */ /* 0x000fe40003f65270 */
[----:B------:R-:W-:Y:S01]  /*0690*/  LOP3.LUT R6, RZ, c[0x0][0x184], RZ, 0x33, !PT ;  /* 0x00006100ff067a12 */ /* 0x000fe200078e33ff */
[----:B------:R-:W-:Y:S02]  /*06a0*/  @!P0 IMAD.MOV R10, RZ, RZ, -R10 ;  /* 0x000000ffff0a8224 */ /* 0x000fe400078e0a0a */
[----:B------:R-:W-:Y:S01]  /*06b0*/  @!P4 IMAD.MOV R11, RZ, RZ, -R11 ;  /* 0x000000ffff0bc224 */ /* 0x000fe200078e0a0b */
[C---:B------:R-:W-:Y:S02]  /*06c0*/  SEL R8, R6.reuse, R8, !P3 ;  /* 0x0000000806087207 */ /* 0x040fe40005800000 */
[----:B------:R-:W-:-:S02]  /*06d0*/  SEL R10, R6, R10, !P3 ;  /* 0x0000000a060a7207 */ /* 0x000fc40005800000 */
[----:B------:R-:W-:Y:S01]  /*06e0*/  SEL R11, R6, R11, !P3 ;  /* 0x0000000b060b7207 */ /* 0x000fe20005800000 */
[----:B------:R-:W-:Y:S02]  /*06f0*/  IMAD.MOV R7, RZ, RZ, -R8 ;  /* 0x000000ffff077224 */ /* 0x000fe400078e0a08 */
[--C-:B------:R-:W-:Y:S02]  /*0700*/  IMAD.MOV R6, RZ, RZ, -R10.reuse ;  /* 0x000000ffff067224 */ /* 0x100fe400078e0a0a */
[----:B------:R-:W-:Y:S02]  /*0710*/  IMAD R10, R11, R8, R10 ;  /* 0x000000080b0a7224 */ /* 0x000fe400078e020a */
[----:B------:R-:W-:Y:S02]  /*0720*/  IMAD R7, R7, c[0x0][0x184], R4 ;  /* 0x0000610007077a24 */ /* 0x000fe400078e0204 */
[----:B------:R-:W-:Y:S02]  /*0730*/  IMAD R5, R6, c[0x0][0x184], R5 ;  /* 0x0000610006057a24 */ /* 0x000fe400078e0205 */
[----:B------:R-:W-:-:S02]  /*0740*/  IMAD R7, R10, c[0x0][0x184], R7 ;  /* 0x000061000a077a24 */ /* 0x000fc400078e0207 */
[----:B------:R-:W-:Y:S02]  /*0750*/  IMAD R2, R2, c[0x0][0xc], R5 ;  /* 0x0000030002027a24 */ /* 0x000fe400078e0205 */
[----:B------:R-:W-:Y:S02]  /*0760*/  IMAD.MOV.U32 R5, RZ, RZ, 0x4 ;  /* 0x00000004ff057424 */ /* 0x000fe400078e00ff */
[----:B------:R-:W-:-:S04]  /*0770*/  IMAD R7, R7, c[0x0][0x184], R2 ;  /* 0x0000610007077a24 */ /* 0x000fc800078e0202 */
[----:B------:R-:W-:-:S04]  /*0780*/  IMAD R4, R7, c[0x0][0x17c], R0 ;  /* 0x00005f0007047a24 */ /* 0x000fc800078e0200 */
[----:B------:R-:W-:-:S05]  /*0790*/  IMAD.WIDE R4, R4, R5, c[0x0][0x160] ;  /* 0x0000580004047625 */ /* 0x000fca00078e0205 */
[----:B--2---:R-:W-:Y:S01]  /*07a0*/  STG.E [R4.64], R3 ;  /* 0x0000000304007986 */ /* 0x004fe2000c101904 */
[----:B------:R-:W-:Y:S05]  /*07b0*/  EXIT ;  /* 0x000000000000794d */ /* 0x000fea0003800000 */
.L_x_21:
        /* <DEDUP_REMOVED lines=12> */
.L_x_29:
